	.target	sm_90a

	.elftype	@"ET_EXEC"


//--------------------- .note.nv.tkinfo           --------------------------
	.section	.note.nv.tkinfo,"",@"SHT_NOTE"
	.sectionflags	@"SHF_NOTE_NV_TKINFO"
	.tkinfo
        /*0018*/ 	.word	0x00000002
        /*0030*/ 	.string	""
        /*0030*/ 	.string	"ptxas"
        /*0030*/ 	.string	"Cuda compilation tools, release 13.0, V13.0.88"
        /*0030*/ 	.string	"Build cuda_13.0.r13.0/compiler.36424714_0"
        /*0030*/ 	.string	"-arch sm_90a -m 64 "



//--------------------- .note.nv.cuinfo           --------------------------
	.section	.note.nv.cuinfo,"",@"SHT_NOTE"
	.sectionflags	@"SHF_NOTE_NV_CUINFO"
        /*0018*/ 	.short	0x0002
        /*001a*/ 	.short	0x005a
        /*001c*/ 	.short	0x0082
	.zero		2


//--------------------- .nv.info                  --------------------------
	.section	.nv.info,"",@"SHT_CUDA_INFO"
	.align	4


	//----- nvinfo : EIATTR_REGCOUNT
	.align		4
        /*0000*/ 	.byte	0x04, 0x2f
        /*0002*/ 	.short	(.L_15 - .L_14)
	.align		4
.L_14:
        /*0004*/ 	.word	index@(_ZN7cutlass13device_kernelINS_4gemm6kernel13GemmUniversalIN4cute5tupleIJiiiiEEENS1_10collective13CollectiveMmaINS1_34MainloopSm90TmaGmmaWarpSpecializedILi2ENS5_IJNS4_1CILi2EEENSA_ILi1EEESC_EEENS1_35KernelTmaWarpSpecializedCooperativeEEENS5_IJNSA_ILi192EEENSA_ILi224EEENSA_ILi128EEEEEENS_6half_tENS5_IJlSC_lEEESK_SL_NS4_8TiledMMAINS4_8MMA_AtomIJNS4_4SM904GMMA25MMA_64x32x16_F32F16F16_SSILNSP_5MajorE0ELSR_0ELNSP_7ScaleInE1ELSS_1EEEEEENS4_6LayoutISD_NS5_IJSC_NSA_ILi0EEESW_EEEEENS5_IJNS4_10UnderscoreESZ_SZ_EEEEENS4_13SM90_TMA_LOADENS4_14ComposedLayoutINS4_7SwizzleILi3ELi4ELi3EEENS4_18smem_ptr_flag_bitsILi16EEENSV_INS5_IJNSA_ILi8EEENSA_ILi64EEEEEENS5_IJS19_SC_EEEEEEEvNS4_8identityENS4_23SM90_TMA_LOAD_MULTICASTES1D_vS1E_EENS_8epilogue10collective6detail29Sm90TmaWarpSpecializedAdapterINS1I_15DefaultEpilogueISK_SL_SL_NS1H_6thread17LinearCombinationISK_Li1EffLNS1M_9ScaleType4KindE0ELNS_15FloatRoundStyleE2ESK_EENS1_15EpilogueDefaultEEEEEvvEEEEvNT_6ParamsE)
        /*0008*/ 	.word	0x000000a8


	//----- nvinfo : EIATTR_FRAME_SIZE
	.align		4
.L_15:
        /*000c*/ 	.byte	0x04, 0x11
        /*000e*/ 	.short	(.L_17 - .L_16)
	.align		4
.L_16:
        /*0010*/ 	.word	index@(_ZN7cutlass13device_kernelINS_4gemm6kernel13GemmUniversalIN4cute5tupleIJiiiiEEENS1_10collective13CollectiveMmaINS1_34MainloopSm90TmaGmmaWarpSpecializedILi2ENS5_IJNS4_1CILi2EEENSA_ILi1EEESC_EEENS1_35KernelTmaWarpSpecializedCooperativeEEENS5_IJNSA_ILi192EEENSA_ILi224EEENSA_ILi128EEEEEENS_6half_tENS5_IJlSC_lEEESK_SL_NS4_8TiledMMAINS4_8MMA_AtomIJNS4_4SM904GMMA25MMA_64x32x16_F32F16F16_SSILNSP_5MajorE0ELSR_0ELNSP_7ScaleInE1ELSS_1EEEEEENS4_6LayoutISD_NS5_IJSC_NSA_ILi0EEESW_EEEEENS5_IJNS4_10UnderscoreESZ_SZ_EEEEENS4_13SM90_TMA_LOADENS4_14ComposedLayoutINS4_7SwizzleILi3ELi4ELi3EEENS4_18smem_ptr_flag_bitsILi16EEENSV_INS5_IJNSA_ILi8EEENSA_ILi64EEEEEENS5_IJS19_SC_EEEEEEEvNS4_8identityENS4_23SM90_TMA_LOAD_MULTICASTES1D_vS1E_EENS_8epilogue10collective6detail29Sm90TmaWarpSpecializedAdapterINS1I_15DefaultEpilogueISK_SL_SL_NS1H_6thread17LinearCombinationISK_Li1EffLNS1M_9ScaleType4KindE0ELNS_15FloatRoundStyleE2ESK_EENS1_15EpilogueDefaultEEEEEvvEEEEvNT_6ParamsE)
        /*0014*/ 	.word	0x00000470


	//----- nvinfo : EIATTR_MIN_STACK_SIZE
	.align		4
.L_17:
        /*0018*/ 	.byte	0x04, 0x12
        /*001a*/ 	.short	(.L_19 - .L_18)
	.align		4
.L_18:
        /*001c*/ 	.word	index@(_ZN7cutlass13device_kernelINS_4gemm6kernel13GemmUniversalIN4cute5tupleIJiiiiEEENS1_10collective13CollectiveMmaINS1_34MainloopSm90TmaGmmaWarpSpecializedILi2ENS5_IJNS4_1CILi2EEENSA_ILi1EEESC_EEENS1_35KernelTmaWarpSpecializedCooperativeEEENS5_IJNSA_ILi192EEENSA_ILi224EEENSA_ILi128EEEEEENS_6half_tENS5_IJlSC_lEEESK_SL_NS4_8TiledMMAINS4_8MMA_AtomIJNS4_4SM904GMMA25MMA_64x32x16_F32F16F16_SSILNSP_5MajorE0ELSR_0ELNSP_7ScaleInE1ELSS_1EEEEEENS4_6LayoutISD_NS5_IJSC_NSA_ILi0EEESW_EEEEENS5_IJNS4_10UnderscoreESZ_SZ_EEEEENS4_13SM90_TMA_LOADENS4_14ComposedLayoutINS4_7SwizzleILi3ELi4ELi3EEENS4_18smem_ptr_flag_bitsILi16EEENSV_INS5_IJNSA_ILi8EEENSA_ILi64EEEEEENS5_IJS19_SC_EEEEEEEvNS4_8identityENS4_23SM90_TMA_LOAD_MULTICASTES1D_vS1E_EENS_8epilogue10collective6detail29Sm90TmaWarpSpecializedAdapterINS1I_15DefaultEpilogueISK_SL_SL_NS1H_6thread17LinearCombinationISK_Li1EffLNS1M_9ScaleType4KindE0ELNS_15FloatRoundStyleE2ESK_EENS1_15EpilogueDefaultEEEEEvvEEEEvNT_6ParamsE)
        /*0020*/ 	.word	0x00000470
.L_19:


//--------------------- .nv.compat                --------------------------
	.section	.nv.compat,"",@"SHT_CUDA_COMPAT_INFO"
	.align	4
        /*0000*/ 	.byte	0x02, 0x09, 0x01, 0x00, 0x02, 0x02, 0x04, 0x00, 0x02, 0x05, 0x05, 0x00, 0x03, 0x07, 0x01, 0x01
        /*0010*/ 	.byte	0x02, 0x03, 0x01, 0x00, 0x02, 0x06, 0x01, 0x00, 0x04, 0x0b, 0x08, 0x00, 0x00, 0x00, 0x00, 0x00
        /*0020*/ 	.byte	0x00, 0x00, 0x00, 0x00


//--------------------- .nv.info._ZN7cutlass13device_kernelINS_4gemm6kernel13GemmUniversalIN4cute5tupleIJiiiiEEENS1_10collective13CollectiveMmaINS1_34MainloopSm90TmaGmmaWarpSpecializedILi2ENS5_IJNS4_1CILi2EEENSA_ILi1EEESC_EEENS1_35KernelTmaWarpSpecializedCooperativeEEENS5_IJNSA_ILi192EEENSA_ILi224EEENSA_ILi128EEEEEENS_6half_tENS5_IJlSC_lEEESK_SL_NS4_8TiledMMAINS4_8MMA_AtomIJNS4_4SM904GMMA25MMA_64x32x16_F32F16F16_SSILNSP_5MajorE0ELSR_0ELNSP_7ScaleInE1ELSS_1EEEEEENS4_6LayoutISD_NS5_IJSC_NSA_ILi0EEESW_EEEEENS5_IJNS4_10UnderscoreESZ_SZ_EEEEENS4_13SM90_TMA_LOADENS4_14ComposedLayoutINS4_7SwizzleILi3ELi4ELi3EEENS4_18smem_ptr_flag_bitsILi16EEENSV_INS5_IJNSA_ILi8EEENSA_ILi64EEEEEENS5_IJS19_SC_EEEEEEEvNS4_8identityENS4_23SM90_TMA_LOAD_MULTICASTES1D_vS1E_EENS_8epilogue10collective6detail29Sm90TmaWarpSpecializedAdapterINS1I_15DefaultEpilogueISK_SL_SL_NS1H_6thread17LinearCombinationISK_Li1EffLNS1M_9ScaleType4KindE0ELNS_15FloatRoundStyleE2ESK_EENS1_15EpilogueDefaultEEEEEvvEEEEvNT_6ParamsE --------------------------
	.section	.nv.info._ZN7cutlass13device_kernelINS_4gemm6kernel13GemmUniversalIN4cute5tupleIJiiiiEEENS1_10collective13CollectiveMmaINS1_34MainloopSm90TmaGmmaWarpSpecializedILi2ENS5_IJNS4_1CILi2EEENSA_ILi1EEESC_EEENS1_35KernelTmaWarpSpecializedCooperativeEEENS5_IJNSA_ILi192EEENSA_ILi224EEENSA_ILi128EEEEEENS_6half_tENS5_IJlSC_lEEESK_SL_NS4_8TiledMMAINS4_8MMA_AtomIJNS4_4SM904GMMA25MMA_64x32x16_F32F16F16_SSILNSP_5MajorE0ELSR_0ELNSP_7ScaleInE1ELSS_1EEEEEENS4_6LayoutISD_NS5_IJSC_NSA_ILi0EEESW_EEEEENS5_IJNS4_10UnderscoreESZ_SZ_EEEEENS4_13SM90_TMA_LOADENS4_14ComposedLayoutINS4_7SwizzleILi3ELi4ELi3EEENS4_18smem_ptr_flag_bitsILi16EEENSV_INS5_IJNSA_ILi8EEENSA_ILi64EEEEEENS5_IJS19_SC_EEEEEEEvNS4_8identityENS4_23SM90_TMA_LOAD_MULTICASTES1D_vS1E_EENS_8epilogue10collective6detail29Sm90TmaWarpSpecializedAdapterINS1I_15DefaultEpilogueISK_SL_SL_NS1H_6thread17LinearCombinationISK_Li1EffLNS1M_9ScaleType4KindE0ELNS_15FloatRoundStyleE2ESK_EENS1_15EpilogueDefaultEEEEEvvEEEEvNT_6ParamsE,"",@"SHT_CUDA_INFO"
	.sectionflags	@""
	.align	4


	//----- nvinfo : EIATTR_CUDA_API_VERSION
	.align		4
        /*0000*/ 	.byte	0x04, 0x37
        /*0002*/ 	.short	(.L_21 - .L_20)
.L_20:
        /*0004*/ 	.word	0x00000082


	//----- nvinfo : EIATTR_KPARAM_INFO
	.align		4
.L_21:
        /*0008*/ 	.byte	0x04, 0x17
        /*000a*/ 	.short	(.L_23 - .L_22)
.L_22:
        /*000c*/ 	.word	0x00000000
        /*0010*/ 	.short	0x0000
        /*0012*/ 	.short	0x0070
        /*0014*/ 	.byte	0x00, 0xf0, 0x01, 0x10


	//----- nvinfo : EIATTR_SPARSE_MMA_MASK
	.align		4
.L_23:
        /*0018*/ 	.byte	0x03, 0x50
        /*001a*/ 	.short	0x0000


	//----- nvinfo : EIATTR_MAXREG_COUNT
	.align		4
        /*001c*/ 	.byte	0x03, 0x1b
        /*001e*/ 	.short	0x00a8


	//----- nvinfo : EIATTR_NUM_BARRIERS
	.align		4
        /*0020*/ 	.byte	0x02, 0x4c
        /*0022*/ 	.byte	0x01
	.zero		1


	//----- nvinfo : EIATTR_EXTERNS
	.align		4
        /*0024*/ 	.byte	0x04, 0x0f
        /*0026*/ 	.short	(.L_25 - .L_24)


	//   ....[0]....
	.align		4
.L_24:
        /*0028*/ 	.word	index@(__assertfail)


	//----- nvinfo : EIATTR_ANNOTATIONS
	.align		4
.L_25:
        /*002c*/ 	.byte	0x04, 0x55
        /*002e*/ 	.short	(.L_27 - .L_26)


	//   ....[0]....
.L_26:
        /*0030*/ 	.word	0x00000001
        /*0034*/ 	.byte	0x80, 0x06, 0x00, 0x00, 0x01, 0x00, 0x00, 0x00, 0xa0, 0x07, 0x00, 0x00, 0x01, 0x00, 0x00, 0x00
        /* <DEDUP_REMOVED lines=363> */
        /*16f4*/ 	.byte	0x80, 0xb1, 0x01, 0x00


	//----- nvinfo : EIATTR_MERCURY_ISA_VERSION
	.align		4
.L_27:
        /*16f8*/ 	.byte	0x03, 0x5f
        /*16fa*/ 	.short	0x0101


	//----- nvinfo : EIATTR_INT_WARP_WIDE_INSTR_OFFSETS
	.align		4
        /*16fc*/ 	.byte	0x04, 0x31
        /*16fe*/ 	.short	(.L_29 - .L_28)


	//   ....[0]....
.L_28:
        /*1700*/ 	.word	0x00000440


	//   ....[1]....
        /*1704*/ 	.word	0x00000460


	//   ....[2]....
        /*1708*/ 	.word	0x00000600


	//----- nvinfo : EIATTR_COOP_GROUP_MASK_REGIDS
	.align		4
.L_29:
        /*170c*/ 	.byte	0x04, 0x29
        /*170e*/ 	.short	(.L_31 - .L_30)


	//   ....[0]....
.L_30:
        /*1710*/ 	.word	0xffffffff


	//   ....[1]....
        /*1714*/ 	.word	0xffffffff


	//   ....[2]....
        /*1718*/ 	.word	0xffffffff


	//   ....[3]....
        /*171c*/ 	.word	0xffffffff


	//   ....[4]....
        /*1720*/ 	.word	0xffffffff


	//   ....[5]....
        /*1724*/ 	.word	0xffffffff


	//----- nvinfo : EIATTR_COOP_GROUP_INSTR_OFFSETS
	.align		4
.L_31:
        /*1728*/ 	.byte	0x04, 0x28
        /*172a*/ 	.short	(.L_33 - .L_32)


	//   ....[0]....
.L_32:
        /*172c*/ 	.word	0x00000070


	//   ....[1]....
        /*1730*/ 	.word	0x00000080


	//   ....[2]....
        /*1734*/ 	.word	0x00000140


	//   ....[3]....
        /*1738*/ 	.word	0x000002a0


	//   ....[4]....
        /*173c*/ 	.word	0x000007f0


	//   ....[5]....
        /*1740*/ 	.word	0x000012c0


	//----- nvinfo : EIATTR_REG_RECONFIG
	.align		4
.L_33:
        /*1744*/ 	.byte	0x01, 0x54
	.zero		2


	//----- nvinfo : EIATTR_SYSCALL_OFFSETS
	.align		4
        /*1748*/ 	.byte	0x04, 0x46
        /*174a*/ 	.short	(.L_35 - .L_34)


	//   ....[0]....
.L_34:
        /*174c*/ 	.word	0x00001470


	//----- nvinfo : EIATTR_MBARRIER_INSTR_OFFSETS
	.align		4
.L_35:
        /*1750*/ 	.byte	0x04, 0x39
        /*1752*/ 	.short	(.L_37 - .L_36)


	//   ....[0]....
.L_36:
        /*1754*/ 	.word	0x00000240
        /*1758*/ 	.word	0x000000ff
        /*175c*/ 	.word	0x00000000
        /*1760*/ 	.short	0x0100
        /*1762*/ 	.byte	0x08
	.zero		1


	//   ....[1]....
        /*1764*/ 	.word	0x00000250
        /*1768*/ 	.word	0x000000ff
        /*176c*/ 	.word	0x00000010
        /*1770*/ 	.short	0x0100
        /*1772*/ 	.byte	0x08
	.zero		1


	//   ....[2]....
        /*1774*/ 	.word	0x00000260
        /*1778*/ 	.word	0x000000ff
        /*177c*/ 	.word	0x00000008
        /*1780*/ 	.short	0x0100
        /*1782*/ 	.byte	0x08
	.zero		1


	//   ....[3]....
        /*1784*/ 	.word	0x00000270
        /*1788*/ 	.word	0x000000ff
        /*178c*/ 	.word	0x00000018
        /*1790*/ 	.short	0x0100
        /*1792*/ 	.byte	0x08
	.zero		1


	//   ....[4]....
        /*1794*/ 	.word	0x000006d0
        /*1798*/ 	.word	0x000000ff
        /*179c*/ 	.word	0x00000030
        /*17a0*/ 	.short	0x0100
        /*17a2*/ 	.byte	0x06
	.zero		1


	//   ....[5]....
        /*17a4*/ 	.word	0x00000760
        /*17a8*/ 	.word	0x000000ff
        /*17ac*/ 	.word	0x00000038
        /*17b0*/ 	.short	0x0100
        /*17b2*/ 	.byte	0x06
	.zero		1


	//   ....[6]....
        /*17b4*/ 	.word	0x00001510
        /*17b8*/ 	.word	0x00000003
        /*17bc*/ 	.word	0x00000000
        /*17c0*/ 	.short	0x010a
        /*17c2*/ 	.byte	0x3f
	.zero		1


	//   ....[7]....
        /*17c4*/ 	.word	0x00001550
        /*17c8*/ 	.word	0x00000003
        /*17cc*/ 	.word	0x00000000
        /*17d0*/ 	.short	0x010a
        /*17d2*/ 	.byte	0x3f
	.zero		1


	//   ....[8]....
        /*17d4*/ 	.word	0x00006210
        /*17d8*/ 	.word	0x000000ff
        /*17dc*/ 	.word	0x00000000
        /*17e0*/ 	.short	0x010a
        /*17e2*/ 	.byte	0x06
	.zero		1


	//   ....[9]....
        /*17e4*/ 	.word	0x00006250
        /*17e8*/ 	.word	0x000000ff
        /*17ec*/ 	.word	0x00000000
        /*17f0*/ 	.short	0x010a
        /*17f2*/ 	.byte	0x06
	.zero		1


	//   ....[10]....
        /*17f4*/ 	.word	0x0000b4e0
        /*17f8*/ 	.word	0x00000005
        /*17fc*/ 	.word	0x00000000
        /*1800*/ 	.short	0x0101
        /*1802*/ 	.byte	0x3f
	.zero		1


	//   ....[11]....
        /*1804*/ 	.word	0x0000b6e0
        /*1808*/ 	.word	0x00000000
        /*180c*/ 	.word	0x00000000
        /*1810*/ 	.short	0x0101
        /*1812*/ 	.byte	0x3f
	.zero		1


	//   ....[12]....
        /*1814*/ 	.word	0x0001a620
        /*1818*/ 	.word	0x0000000f
        /*181c*/ 	.word	0x00000010
        /*1820*/ 	.short	0x010a
        /*1822*/ 	.byte	0x3f
	.zero		1


	//   ....[13]....
        /*1824*/ 	.word	0x0001aab0
        /*1828*/ 	.word	0x00000003
        /*182c*/ 	.word	0x00000038
        /*1830*/ 	.short	0x0101
        /*1832*/ 	.byte	0x3f
	.zero		1


	//   ....[14]....
        /*1834*/ 	.word	0x0001b240
        /*1838*/ 	.word	0x00000007
        /*183c*/ 	.word	0x00000000
        /*1840*/ 	.short	0x010a
        /*1842*/ 	.byte	0x3f
	.zero		1


	//   ....[15]....
        /*1844*/ 	.word	0x0001b2c0
        /*1848*/ 	.word	0x00000003
        /*184c*/ 	.word	0x00000000
        /*1850*/ 	.short	0x010a
        /*1852*/ 	.byte	0x3f
	.zero		1


	//   ....[16]....
        /*1854*/ 	.word	0x0001b320
        /*1858*/ 	.word	0x00000003
        /*185c*/ 	.word	0x00000000
        /*1860*/ 	.short	0x010a
        /*1862*/ 	.byte	0x3f
	.zero		1


	//   ....[17]....
        /*1864*/ 	.word	0x0001b380
        /*1868*/ 	.word	0x00000007
        /*186c*/ 	.word	0x00000000
        /*1870*/ 	.short	0x010a
        /*1872*/ 	.byte	0x3f
	.zero		1


	//   ....[18]....
        /*1874*/ 	.word	0x0001b450
        /*1878*/ 	.word	0x0000000f
        /*187c*/ 	.word	0x00000010
        /*1880*/ 	.short	0x010a
        /*1882*/ 	.byte	0x3f
	.zero		1


	//   ....[19]....
        /*1884*/ 	.word	0x0001b520
        /*1888*/ 	.word	0x00000007
        /*188c*/ 	.word	0x00000000
        /*1890*/ 	.short	0x010a
        /*1892*/ 	.byte	0x3f
	.zero		1


	//----- nvinfo : EIATTR_NUM_MBARRIERS
	.align		4
.L_37:
        /*1894*/ 	.byte	0x03, 0x38
        /*1896*/ 	.short	0x0006


	//----- nvinfo : EIATTR_EXIT_INSTR_OFFSETS
	.align		4
        /*1898*/ 	.byte	0x04, 0x1c
        /*189a*/ 	.short	(.L_39 - .L_38)


	//   ....[0]....
.L_38:
        /*189c*/ 	.word	0x00000990


	//   ....[1]....
        /*18a0*/ 	.word	0x000011e0


	//   ....[2]....
        /*18a4*/ 	.word	0x00019cf0


	//   ....[3]....
        /*18a8*/ 	.word	0x0001a2a0


	//   ....[4]....
        /*18ac*/ 	.word	0x0001b310


	//----- nvinfo : EIATTR_MAX_THREADS
	.align		4
.L_39:
        /*18b0*/ 	.byte	0x04, 0x05
        /*18b2*/ 	.short	(.L_41 - .L_40)
.L_40:
        /*18b4*/ 	.word	0x00000180
        /*18b8*/ 	.word	0x00000001
        /*18bc*/ 	.word	0x00000001


	//----- nvinfo : EIATTR_CRS_STACK_SIZE
	.align		4
.L_41:
        /*18c0*/ 	.byte	0x04, 0x1e
        /*18c2*/ 	.short	(.L_43 - .L_42)
.L_42:
        /*18c4*/ 	.word	0x00000000


	//----- nvinfo : EIATTR_CBANK_PARAM_SIZE
	.align		4
.L_43:
        /*18c8*/ 	.byte	0x03, 0x19
        /*18ca*/ 	.short	0x0470


	//----- nvinfo : EIATTR_PARAM_CBANK
	.align		4
        /*18cc*/ 	.byte	0x04, 0x0a
        /*18ce*/ 	.short	(.L_45 - .L_44)
	.align		4
.L_44:
        /*18d0*/ 	.word	index@(.nv.constant0._ZN7cutlass13device_kernelINS_4gemm6kernel13GemmUniversalIN4cute5tupleIJiiiiEEENS1_10collective13CollectiveMmaINS1_34MainloopSm90TmaGmmaWarpSpecializedILi2ENS5_IJNS4_1CILi2EEENSA_ILi1EEESC_EEENS1_35KernelTmaWarpSpecializedCooperativeEEENS5_IJNSA_ILi192EEENSA_ILi224EEENSA_ILi128EEEEEENS_6half_tENS5_IJlSC_lEEESK_SL_NS4_8TiledMMAINS4_8MMA_AtomIJNS4_4SM904GMMA25MMA_64x32x16_F32F16F16_SSILNSP_5MajorE0ELSR_0ELNSP_7ScaleInE1ELSS_1EEEEEENS4_6LayoutISD_NS5_IJSC_NSA_ILi0EEESW_EEEEENS5_IJNS4_10UnderscoreESZ_SZ_EEEEENS4_13SM90_TMA_LOADENS4_14ComposedLayoutINS4_7SwizzleILi3ELi4ELi3EEENS4_18smem_ptr_flag_bitsILi16EEENSV_INS5_IJNSA_ILi8EEENSA_ILi64EEEEEENS5_IJS19_SC_EEEEEEEvNS4_8identityENS4_23SM90_TMA_LOAD_MULTICASTES1D_vS1E_EENS_8epilogue10collective6detail29Sm90TmaWarpSpecializedAdapterINS1I_15DefaultEpilogueISK_SL_SL_NS1H_6thread17LinearCombinationISK_Li1EffLNS1M_9ScaleType4KindE0ELNS_15FloatRoundStyleE2ESK_EENS1_15EpilogueDefaultEEEEEvvEEEEvNT_6ParamsE)
        /*18d4*/ 	.short	0x0210
        /*18d6*/ 	.short	0x0470


	//----- nvinfo : EIATTR_SW_WAR
	.align		4
.L_45:
        /*18d8*/ 	.byte	0x04, 0x36
        /*18da*/ 	.short	(.L_47 - .L_46)
.L_46:
        /*18dc*/ 	.word	0x00000008
.L_47:


//--------------------- .nv.callgraph             --------------------------
	.section	.nv.callgraph,"",@"SHT_CUDA_CALLGRAPH"
	.align	4
	.sectionentsize	8
	.align		4
        /*0000*/ 	.word	0x00000000
	.align		4
        /*0004*/ 	.word	0xffffffff
	.align		4
        /*0008*/ 	.word	index@(_ZN7cutlass13device_kernelINS_4gemm6kernel13GemmUniversalIN4cute5tupleIJiiiiEEENS1_10collective13CollectiveMmaINS1_34MainloopSm90TmaGmmaWarpSpecializedILi2ENS5_IJNS4_1CILi2EEENSA_ILi1EEESC_EEENS1_35KernelTmaWarpSpecializedCooperativeEEENS5_IJNSA_ILi192EEENSA_ILi224EEENSA_ILi128EEEEEENS_6half_tENS5_IJlSC_lEEESK_SL_NS4_8TiledMMAINS4_8MMA_AtomIJNS4_4SM904GMMA25MMA_64x32x16_F32F16F16_SSILNSP_5MajorE0ELSR_0ELNSP_7ScaleInE1ELSS_1EEEEEENS4_6LayoutISD_NS5_IJSC_NSA_ILi0EEESW_EEEEENS5_IJNS4_10UnderscoreESZ_SZ_EEEEENS4_13SM90_TMA_LOADENS4_14ComposedLayoutINS4_7SwizzleILi3ELi4ELi3EEENS4_18smem_ptr_flag_bitsILi16EEENSV_INS5_IJNSA_ILi8EEENSA_ILi64EEEEEENS5_IJS19_SC_EEEEEEEvNS4_8identityENS4_23SM90_TMA_LOAD_MULTICASTES1D_vS1E_EENS_8epilogue10collective6detail29Sm90TmaWarpSpecializedAdapterINS1I_15DefaultEpilogueISK_SL_SL_NS1H_6thread17LinearCombinationISK_Li1EffLNS1M_9ScaleType4KindE0ELNS_15FloatRoundStyleE2ESK_EENS1_15EpilogueDefaultEEEEEvvEEEEvNT_6ParamsE)
	.align		4
        /*000c*/ 	.word	index@(__assertfail)
	.align		4
        /*0010*/ 	.word	0x00000000
	.align		4
        /*0014*/ 	.word	0xfffffffe
	.align		4
        /*0018*/ 	.word	0x00000000
	.align		4
        /*001c*/ 	.word	0xfffffffd
	.align		4
        /*0020*/ 	.word	0x00000000
	.align		4
        /*0024*/ 	.word	0xfffffffc


//--------------------- .nv.constant4             --------------------------
	.section	.nv.constant4,"a",@progbits
	.align	8
	.align		8
.nv.constant4:
        /*0000*/ 	.dword	__assertfail
	.align		8
        /*0008*/ 	.dword	__unnamed_1
	.align		8
        /*0010*/ 	.dword	_ZN40_INTERNAL_fb7ed582_4_k_cu_e6870065_144734cuda3std3__45__cpo5beginE
	.align		8
        /*0018*/ 	.dword	_ZN40_INTERNAL_fb7ed582_4_k_cu_e6870065_144734cuda3std3__45__cpo3endE
	.align		8
        /*0020*/ 	.dword	_ZN40_INTERNAL_fb7ed582_4_k_cu_e6870065_144734cuda3std3__45__cpo6cbeginE
	.align		8
        /*0028*/ 	.dword	_ZN40_INTERNAL_fb7ed582_4_k_cu_e6870065_144734cuda3std3__45__cpo4cendE
	.align		8
        /*0030*/ 	.dword	_ZN40_INTERNAL_fb7ed582_4_k_cu_e6870065_144734cuda3std3__442_GLOBAL__N__fb7ed582_4_k_cu_e6870065_144736ignoreE
	.align		8
        /*0038*/ 	.dword	_ZN40_INTERNAL_fb7ed582_4_k_cu_e6870065_144734cuda3std3__419piecewise_constructE
	.align		8
        /*0040*/ 	.dword	_ZN40_INTERNAL_fb7ed582_4_k_cu_e6870065_144734cuda3std3__48in_placeE
	.align		8
        /*0048*/ 	.dword	_ZN40_INTERNAL_fb7ed582_4_k_cu_e6870065_144734cuda3std6ranges3__45__cpo4swapE
	.align		8
        /*0050*/ 	.dword	_ZN40_INTERNAL_fb7ed582_4_k_cu_e6870065_144734cuda3std6ranges3__45__cpo9iter_moveE
	.align		8
        /*0058*/ 	.dword	_ZN40_INTERNAL_fb7ed582_4_k_cu_e6870065_144734cute7productE
	.align		8
        /*0060*/ 	.dword	_ZN40_INTERNAL_fb7ed582_4_k_cu_e6870065_144734cute1_E
	.align		8
        /*0068*/ 	.dword	$str$22
	.align		8
        /*0070*/ 	.dword	$str$23


//--------------------- .text._ZN7cutlass13device_kernelINS_4gemm6kernel13GemmUniversalIN4cute5tupleIJiiiiEEENS1_10collective13CollectiveMmaINS1_34MainloopSm90TmaGmmaWarpSpecializedILi2ENS5_IJNS4_1CILi2EEENSA_ILi1EEESC_EEENS1_35KernelTmaWarpSpecializedCooperativeEEENS5_IJNSA_ILi192EEENSA_ILi224EEENSA_ILi128EEEEEENS_6half_tENS5_IJlSC_lEEESK_SL_NS4_8TiledMMAINS4_8MMA_AtomIJNS4_4SM904GMMA25MMA_64x32x16_F32F16F16_SSILNSP_5MajorE0ELSR_0ELNSP_7ScaleInE1ELSS_1EEEEEENS4_6LayoutISD_NS5_IJSC_NSA_ILi0EEESW_EEEEENS5_IJNS4_10UnderscoreESZ_SZ_EEEEENS4_13SM90_TMA_LOADENS4_14ComposedLayoutINS4_7SwizzleILi3ELi4ELi3EEENS4_18smem_ptr_flag_bitsILi16EEENSV_INS5_IJNSA_ILi8EEENSA_ILi64EEEEEENS5_IJS19_SC_EEEEEEEvNS4_8identityENS4_23SM90_TMA_LOAD_MULTICASTES1D_vS1E_EENS_8epilogue10collective6detail29Sm90TmaWarpSpecializedAdapterINS1I_15DefaultEpilogueISK_SL_SL_NS1H_6thread17LinearCombinationISK_Li1EffLNS1M_9ScaleType4KindE0ELNS_15FloatRoundStyleE2ESK_EENS1_15EpilogueDefaultEEEEEvvEEEEvNT_6ParamsE --------------------------
	.section	.text._ZN7cutlass13device_kernelINS_4gemm6kernel13GemmUniversalIN4cute5tupleIJiiiiEEENS1_10collective13CollectiveMmaINS1_34MainloopSm90TmaGmmaWarpSpecializedILi2ENS5_IJNS4_1CILi2EEENSA_ILi1EEESC_EEENS1_35KernelTmaWarpSpecializedCooperativeEEENS5_IJNSA_ILi192EEENSA_ILi224EEENSA_ILi128EEEEEENS_6half_tENS5_IJlSC_lEEESK_SL_NS4_8TiledMMAINS4_8MMA_AtomIJNS4_4SM904GMMA25MMA_64x32x16_F32F16F16_SSILNSP_5MajorE0ELSR_0ELNSP_7ScaleInE1ELSS_1EEEEEENS4_6LayoutISD_NS5_IJSC_NSA_ILi0EEESW_EEEEENS5_IJNS4_10UnderscoreESZ_SZ_EEEEENS4_13SM90_TMA_LOADENS4_14ComposedLayoutINS4_7SwizzleILi3ELi4ELi3EEENS4_18smem_ptr_flag_bitsILi16EEENSV_INS5_IJNSA_ILi8EEENSA_ILi64EEEEEENS5_IJS19_SC_EEEEEEEvNS4_8identityENS4_23SM90_TMA_LOAD_MULTICASTES1D_vS1E_EENS_8epilogue10collective6detail29Sm90TmaWarpSpecializedAdapterINS1I_15DefaultEpilogueISK_SL_SL_NS1H_6thread17LinearCombinationISK_Li1EffLNS1M_9ScaleType4KindE0ELNS_15FloatRoundStyleE2ESK_EENS1_15EpilogueDefaultEEEEEvvEEEEvNT_6ParamsE,"ax",@progbits
	.align	128
.text._ZN7cutlass13device_kernelINS_4gemm6kernel13GemmUniversalIN4cute5tupleIJiiiiEEENS1_10collective13CollectiveMmaINS1_34MainloopSm90TmaGmmaWarpSpecializedILi2ENS5_IJNS4_1CILi2EEENSA_ILi1EEESC_EEENS1_35KernelTmaWarpSpecializedCooperativeEEENS5_IJNSA_ILi192EEENSA_ILi224EEENSA_ILi128EEEEEENS_6half_tENS5_IJlSC_lEEESK_SL_NS4_8TiledMMAINS4_8MMA_AtomIJNS4_4SM904GMMA25MMA_64x32x16_F32F16F16_SSILNSP_5MajorE0ELSR_0ELNSP_7ScaleInE1ELSS_1EEEEEENS4_6LayoutISD_NS5_IJSC_NSA_ILi0EEESW_EEEEENS5_IJNS4_10UnderscoreESZ_SZ_EEEEENS4_13SM90_TMA_LOADENS4_14ComposedLayoutINS4_7SwizzleILi3ELi4ELi3EEENS4_18smem_ptr_flag_bitsILi16EEENSV_INS5_IJNSA_ILi8EEENSA_ILi64EEEEEENS5_IJS19_SC_EEEEEEEvNS4_8identityENS4_23SM90_TMA_LOAD_MULTICASTES1D_vS1E_EENS_8epilogue10collective6detail29Sm90TmaWarpSpecializedAdapterINS1I_15DefaultEpilogueISK_SL_SL_NS1H_6thread17LinearCombinationISK_Li1EffLNS1M_9ScaleType4KindE0ELNS_15FloatRoundStyleE2ESK_EENS1_15EpilogueDefaultEEEEEvvEEEEvNT_6ParamsE:
        .type           _ZN7cutlass13device_kernelINS_4gemm6kernel13GemmUniversalIN4cute5tupleIJiiiiEEENS1_10collective13CollectiveMmaINS1_34MainloopSm90TmaGmmaWarpSpecializedILi2ENS5_IJNS4_1CILi2EEENSA_ILi1EEESC_EEENS1_35KernelTmaWarpSpecializedCooperativeEEENS5_IJNSA_ILi192EEENSA_ILi224EEENSA_ILi128EEEEEENS_6half_tENS5_IJlSC_lEEESK_SL_NS4_8TiledMMAINS4_8MMA_AtomIJNS4_4SM904GMMA25MMA_64x32x16_F32F16F16_SSILNSP_5MajorE0ELSR_0ELNSP_7ScaleInE1ELSS_1EEEEEENS4_6LayoutISD_NS5_IJSC_NSA_ILi0EEESW_EEEEENS5_IJNS4_10UnderscoreESZ_SZ_EEEEENS4_13SM90_TMA_LOADENS4_14ComposedLayoutINS4_7SwizzleILi3ELi4ELi3EEENS4_18smem_ptr_flag_bitsILi16EEENSV_INS5_IJNSA_ILi8EEENSA_ILi64EEEEEENS5_IJS19_SC_EEEEEEEvNS4_8identityENS4_23SM90_TMA_LOAD_MULTICASTES1D_vS1E_EENS_8epilogue10collective6detail29Sm90TmaWarpSpecializedAdapterINS1I_15DefaultEpilogueISK_SL_SL_NS1H_6thread17LinearCombinationISK_Li1EffLNS1M_9ScaleType4KindE0ELNS_15FloatRoundStyleE2ESK_EENS1_15EpilogueDefaultEEEEEvvEEEEvNT_6ParamsE,@function
        .size           _ZN7cutlass13device_kernelINS_4gemm6kernel13GemmUniversalIN4cute5tupleIJiiiiEEENS1_10collective13CollectiveMmaINS1_34MainloopSm90TmaGmmaWarpSpecializedILi2ENS5_IJNS4_1CILi2EEENSA_ILi1EEESC_EEENS1_35KernelTmaWarpSpecializedCooperativeEEENS5_IJNSA_ILi192EEENSA_ILi224EEENSA_ILi128EEEEEENS_6half_tENS5_IJlSC_lEEESK_SL_NS4_8TiledMMAINS4_8MMA_AtomIJNS4_4SM904GMMA25MMA_64x32x16_F32F16F16_SSILNSP_5MajorE0ELSR_0ELNSP_7ScaleInE1ELSS_1EEEEEENS4_6LayoutISD_NS5_IJSC_NSA_ILi0EEESW_EEEEENS5_IJNS4_10UnderscoreESZ_SZ_EEEEENS4_13SM90_TMA_LOADENS4_14ComposedLayoutINS4_7SwizzleILi3ELi4ELi3EEENS4_18smem_ptr_flag_bitsILi16EEENSV_INS5_IJNSA_ILi8EEENSA_ILi64EEEEEENS5_IJS19_SC_EEEEEEEvNS4_8identityENS4_23SM90_TMA_LOAD_MULTICASTES1D_vS1E_EENS_8epilogue10collective6detail29Sm90TmaWarpSpecializedAdapterINS1I_15DefaultEpilogueISK_SL_SL_NS1H_6thread17LinearCombinationISK_Li1EffLNS1M_9ScaleType4KindE0ELNS_15FloatRoundStyleE2ESK_EENS1_15EpilogueDefaultEEEEEvvEEEEvNT_6ParamsE,(.L_x_511 - _ZN7cutlass13device_kernelINS_4gemm6kernel13GemmUniversalIN4cute5tupleIJiiiiEEENS1_10collective13CollectiveMmaINS1_34MainloopSm90TmaGmmaWarpSpecializedILi2ENS5_IJNS4_1CILi2EEENSA_ILi1EEESC_EEENS1_35KernelTmaWarpSpecializedCooperativeEEENS5_IJNSA_ILi192EEENSA_ILi224EEENSA_ILi128EEEEEENS_6half_tENS5_IJlSC_lEEESK_SL_NS4_8TiledMMAINS4_8MMA_AtomIJNS4_4SM904GMMA25MMA_64x32x16_F32F16F16_SSILNSP_5MajorE0ELSR_0ELNSP_7ScaleInE1ELSS_1EEEEEENS4_6LayoutISD_NS5_IJSC_NSA_ILi0EEESW_EEEEENS5_IJNS4_10UnderscoreESZ_SZ_EEEEENS4_13SM90_TMA_LOADENS4_14ComposedLayoutINS4_7SwizzleILi3ELi4ELi3EEENS4_18smem_ptr_flag_bitsILi16EEENSV_INS5_IJNSA_ILi8EEENSA_ILi64EEEEEENS5_IJS19_SC_EEEEEEEvNS4_8identityENS4_23SM90_TMA_LOAD_MULTICASTES1D_vS1E_EENS_8epilogue10collective6detail29Sm90TmaWarpSpecializedAdapterINS1I_15DefaultEpilogueISK_SL_SL_NS1H_6thread17LinearCombinationISK_Li1EffLNS1M_9ScaleType4KindE0ELNS_15FloatRoundStyleE2ESK_EENS1_15EpilogueDefaultEEEEEvvEEEEvNT_6ParamsE)
        .other          _ZN7cutlass13device_kernelINS_4gemm6kernel13GemmUniversalIN4cute5tupleIJiiiiEEENS1_10collective13CollectiveMmaINS1_34MainloopSm90TmaGmmaWarpSpecializedILi2ENS5_IJNS4_1CILi2EEENSA_ILi1EEESC_EEENS1_35KernelTmaWarpSpecializedCooperativeEEENS5_IJNSA_ILi192EEENSA_ILi224EEENSA_ILi128EEEEEENS_6half_tENS5_IJlSC_lEEESK_SL_NS4_8TiledMMAINS4_8MMA_AtomIJNS4_4SM904GMMA25MMA_64x32x16_F32F16F16_SSILNSP_5MajorE0ELSR_0ELNSP_7ScaleInE1ELSS_1EEEEEENS4_6LayoutISD_NS5_IJSC_NSA_ILi0EEESW_EEEEENS5_IJNS4_10UnderscoreESZ_SZ_EEEEENS4_13SM90_TMA_LOADENS4_14ComposedLayoutINS4_7SwizzleILi3ELi4ELi3EEENS4_18smem_ptr_flag_bitsILi16EEENSV_INS5_IJNSA_ILi8EEENSA_ILi64EEEEEENS5_IJS19_SC_EEEEEEEvNS4_8identityENS4_23SM90_TMA_LOAD_MULTICASTES1D_vS1E_EENS_8epilogue10collective6detail29Sm90TmaWarpSpecializedAdapterINS1I_15DefaultEpilogueISK_SL_SL_NS1H_6thread17LinearCombinationISK_Li1EffLNS1M_9ScaleType4KindE0ELNS_15FloatRoundStyleE2ESK_EENS1_15EpilogueDefaultEEEEEvvEEEEvNT_6ParamsE,@"STO_CUDA_ENTRY STV_DEFAULT"
_ZN7cutlass13device_kernelINS_4gemm6kernel13GemmUniversalIN4cute5tupleIJiiiiEEENS1_10collective13CollectiveMmaINS1_34MainloopSm90TmaGmmaWarpSpecializedILi2ENS5_IJNS4_1CILi2EEENSA_ILi1EEESC_EEENS1_35KernelTmaWarpSpecializedCooperativeEEENS5_IJNSA_ILi192EEENSA_ILi224EEENSA_ILi128EEEEEENS_6half_tENS5_IJlSC_lEEESK_SL_NS4_8TiledMMAINS4_8MMA_AtomIJNS4_4SM904GMMA25MMA_64x32x16_F32F16F16_SSILNSP_5MajorE0ELSR_0ELNSP_7ScaleInE1ELSS_1EEEEEENS4_6LayoutISD_NS5_IJSC_NSA_ILi0EEESW_EEEEENS5_IJNS4_10UnderscoreESZ_SZ_EEEEENS4_13SM90_TMA_LOADENS4_14ComposedLayoutINS4_7SwizzleILi3ELi4ELi3EEENS4_18smem_ptr_flag_bitsILi16EEENSV_INS5_IJNSA_ILi8EEENSA_ILi64EEEEEENS5_IJS19_SC_EEEEEEEvNS4_8identityENS4_23SM90_TMA_LOAD_MULTICASTES1D_vS1E_EENS_8epilogue10collective6detail29Sm90TmaWarpSpecializedAdapterINS1I_15DefaultEpilogueISK_SL_SL_NS1H_6thread17LinearCombinationISK_Li1EffLNS1M_9ScaleType4KindE0ELNS_15FloatRoundStyleE2ESK_EENS1_15EpilogueDefaultEEEEEvvEEEEvNT_6ParamsE:
[----:B------:R-:W0:Y:S02]  /*0000*/  LDC R1, c[0x0][0x28] ;  /* 0x00000a00ff017b82 */ /* 0x000e240000000800 */
[----:B0-----:R-:W-:Y:S01]  /*0010*/  VIADD R1, R1, 0xfffffb90 ;  /* 0xfffffb9001017836 */ /* 0x001fe20000000000 */
[----:B------:R-:W0:Y:S01]  /*0020*/  S2R R5, SR_TID.X ;  /* 0x0000000000057919 */ /* 0x000e220000002100 */
[----:B------:R-:W-:Y:S01]  /*0030*/  ELECT P0, URZ, PT ;  /* 0x00000000003f782f */ /* 0x000fe20003800000 */
[----:B------:R-:W-:Y:S01]  /*0040*/  BSSY B0, `(.L_x_0) ;  /* 0x000000f000007945 */ /* 0x000fe20003800000 */
[--C-:B0-----:R-:W-:Y:S02]  /*0050*/  SHF.R.U32.HI R0, RZ, 0x5, R5.reuse ;  /* 0x00000005ff007819 */ /* 0x101fe40000011605 */
[----:B------:R-:W-:-:S03]  /*0060*/  SHF.R.U32.HI R2, RZ, 0x7, R5 ;  /* 0x00000007ff027819 */ /* 0x000fc60000011605 */
[----:B------:R-:W0:Y:S04]  /*0070*/  SHFL.IDX PT, R3, R0, RZ, 0x1f ;  /* 0x00001fff00037589 */ /* 0x000e2800000e0000 */
[----:B------:R1:W2:Y:S01]  /*0080*/  SHFL.IDX PT, R6, R2, RZ, 0x1f ;  /* 0x00001fff02067589 */ /* 0x0002a200000e0000 */
[----:B0-----:R-:W-:-:S13]  /*0090*/  ISETP.NE.OR P0, PT, R3, RZ, !P0 ;  /* 0x000000ff0300720c */ /* 0x001fda0004705670 */
[----:B-12---:R-:W-:Y:S05]  /*00a0*/  @P0 BRA `(.L_x_1) ;  /* 0x0000000000200947 */ /* 0x006fea0003800000 */
[----:B------:R-:W-:Y:S02]  /*00b0*/  ULDC.64 UR4, c[0x0][0x198] ;  /* 0x0000660000047ab9 */ /* 0x000fe40000000a00 */
[----:B------:R-:W-:Y:S02]  /*00c0*/  UIADD3 UR6, UP0, UR4, 0xf0, URZ ;  /* 0x000000f004067890 */ /* 0x000fe4000ff1e03f */
[----:B------:R-:W-:Y:S02]  /*00d0*/  UIADD3 UR4, UP1, UR4, 0x1f0, URZ ;  /* 0x000001f004047890 */ /* 0x000fe4000ff3e03f */
[----:B------:R-:W-:Y:S02]  /*00e0*/  UIADD3.X UR7, URZ, UR5, URZ, UP0, !UPT ;  /* 0x000000053f077290 */ /* 0x000fe400087fe43f */
[----:B------:R-:W-:-:S07]  /*00f0*/  UIADD3.X UR5, URZ, UR5, URZ, UP1, !UPT ;  /* 0x000000053f057290 */ /* 0x000fce0008ffe43f */
[----:B------:R0:W-:Y:S02]  /*0100*/  UTMACCTL.PF [UR6] ;  /* 0x00000000060079b9 */ /* 0x0001e40008040000 */
[----:B------:R0:W-:Y:S02]  /*0110*/  UTMACCTL.PF [UR4] ;  /* 0x00000000040079b9 */ /* 0x0001e40008040000 */
[----:B0-----:R-:W-:Y:S01]  /*0120*/  NOP ;  /* 0x0000000000007918 */ /* 0x001fe20000000000 */
.L_x_1:
[----:B------:R-:W-:Y:S05]  /*0130*/  BSYNC B0 ;  /* 0x0000000000007941 */ /* 0x000fea0003800000 */
.L_x_0:
[----:B------:R-:W0:Y:S02]  /*0140*/  SHFL.IDX PT, R4, R0, RZ, 0x1f ;  /* 0x00001fff00047589 */ /* 0x000e2400000e0000 */
[----:B0-----:R-:W-:-:S13]  /*0150*/  ISETP.NE.AND P0, PT, R4, RZ, PT ;  /* 0x000000ff0400720c */ /* 0x001fda0003f05270 */
[----:B------:R-:W-:Y:S05]  /*0160*/  @P0 BRA `(.L_x_2) ;  /* 0x0000000000480947 */ /* 0x000fea0003800000 */
[----:B------:R-:W0:Y:S01]  /*0170*/  S2UR UR8, SR_CgaCtaId ;  /* 0x00000000000879c3 */ /* 0x000e220000008800 */
[----:B------:R-:W-:Y:S01]  /*0180*/  UMOV UR4, 0x400 ;  /* 0x0000040000047882 */ /* 0x000fe20000000000 */
[----:B------:R-:W-:Y:S01]  /*0190*/  UMOV UR5, 0x1 ;  /* 0x0000000100057882 */ /* 0x000fe20000000000 */
[----:B------:R-:W-:Y:S01]  /*01a0*/  UMOV UR6, 0x4 ;  /* 0x0000000400067882 */ /* 0x000fe20000000000 */
[----:B------:R-:W-:Y:S01]  /*01b0*/  ELECT P0, URZ, PT ;  /* 0x00000000003f782f */ /* 0x000fe20003800000 */
[----:B------:R-:W-:-:S04]  /*01c0*/  UIADD3 UR6, -UR6, 0x100000, URZ ;  /* 0x0010000006067890 */ /* 0x000fc8000fffe13f */
[----:B------:R-:W-:Y:S02]  /*01d0*/  USHF.L.U32 UR7, UR6, 0xb, URZ ;  /* 0x0000000b06077899 */ /* 0x000fe4000800063f */
[----:B------:R-:W-:Y:S02]  /*01e0*/  USHF.L.U32 UR6, UR6, 0x1, URZ ;  /* 0x0000000106067899 */ /* 0x000fe4000800063f */
[----:B0-----:R-:W-:Y:S02]  /*01f0*/  ULEA UR8, UR8, UR4, 0x18 ;  /* 0x0000000408087291 */ /* 0x001fe4000f8ec03f */
[----:B------:R-:W-:-:S04]  /*0200*/  UIADD3 UR4, -UR5, 0x100000, URZ ;  /* 0x0010000005047890 */ /* 0x000fc8000fffe13f */
[----:B------:R-:W-:Y:S02]  /*0210*/  USHF.L.U32 UR5, UR4, 0xb, URZ ;  /* 0x0000000b04057899 */ /* 0x000fe4000800063f */
[----:B------:R-:W-:Y:S01]  /*0220*/  USHF.L.U32 UR4, UR4, 0x1, URZ ;  /* 0x0000000104047899 */ /* 0x000fe2000800063f */
[----:B------:R-:W0:Y:S11]  /*0230*/  FENCE.VIEW.ASYNC.S ;  /* 0x00000000000073c6 */ /* 0x000e360000000000 */
[----:B0-----:R0:W1:Y:S01]  /*0240*/  SYNCS.EXCH.64 URZ, [UR8], UR4 ;  /* 0x00000004083f75b2 */ /* 0x0010620008000100 */
[----:B------:R0:W2:Y:S01]  /*0250*/  SYNCS.EXCH.64 URZ, [UR8+0x10], UR6 ;  /* 0x00001006083f75b2 */ /* 0x0000a20008000100 */
[----:B------:R0:W3:Y:S01]  /*0260*/  SYNCS.EXCH.64 URZ, [UR8+0x8], UR4 ;  /* 0x00000804083f75b2 */ /* 0x0000e20008000100 */
[----:B------:R0:W4:Y:S01]  /*0270*/  SYNCS.EXCH.64 URZ, [UR8+0x18], UR6 ;  /* 0x00001806083f75b2 */ /* 0x0001220008000100 */
[----:B------:R-:W-:Y:S01]  /*0280*/  NOP ;  /* 0x0000000000007918 */ /* 0x000fe20000000000 */
.L_x_2:
[----:B------:R-:W-:Y:S01]  /*0290*/  SHF.R.S32.HI R2, RZ, 0x1f, R5 ;  /* 0x0000001fff027819 */ /* 0x000fe20000011405 */
[----:B------:R-:W5:Y:S01]  /*02a0*/  SHFL.IDX PT, R0, R0, RZ, 0x1f ;  /* 0x00001fff00007589 */ /* 0x000f6200000e0000 */
[----:B0-----:R-:W0:Y:S01]  /*02b0*/  S2UR UR8, SR_CTAID.X ;  /* 0x00000000000879c3 */ /* 0x001e220000002500 */
[----:B------:R-:W-:Y:S02]  /*02c0*/  ELECT P0, URZ, PT ;  /* 0x00000000003f782f */ /* 0x000fe40003800000 */
[----:B------:R-:W-:Y:S01]  /*02d0*/  LEA.HI R2, R2, R5, RZ, 0x7 ;  /* 0x0000000502027211 */ /* 0x000fe200078f38ff */
[----:B------:R-:W-:Y:S01]  /*02e0*/  ULDC UR4, c[0x0][0x150] ;  /* 0x0000540000047ab9 */ /* 0x000fe20000000800 */
[----:B------:R-:W-:Y:S01]  /*02f0*/  SHF.R.S32.HI R9, RZ, 0x1f, R4 ;  /* 0x0000001fff097819 */ /* 0x000fe20000011404 */
[----:B------:R-:W-:Y:S01]  /*0300*/  NOP ;  /* 0x0000000000007918 */ /* 0x000fe20000000000 */
[----:B------:R-:W-:Y:S01]  /*0310*/  LOP3.LUT R2, R2, 0xffffff80, RZ, 0xc0, !PT ;  /* 0xffffff8002027812 */ /* 0x000fe200078ec0ff */
[----:B------:R-:W-:Y:S01]  /*0320*/  NOP ;  /* 0x0000000000007918 */ /* 0x000fe20000000000 */
[----:B------:R-:W-:Y:S01]  /*0330*/  LEA.HI R9, R9, R4, RZ, 0x2 ;  /* 0x0000000409097211 */ /* 0x000fe200078f10ff */
[----:B------:R-:W1:Y:S01]  /*0340*/  LDC R11, c[0x0][0x144] ;  /* 0x00005100ff0b7b82 */ /* 0x000e620000000800 */
[----:B------:R-:W-:Y:S01]  /*0350*/  ISETP.NE.AND P3, PT, R6, RZ, PT ;  /* 0x000000ff0600720c */ /* 0x000fe20003f65270 */
[----:B------:R-:W-:Y:S01]  /*0360*/  IMAD.IADD R7, R5, 0x1, -R2 ;  /* 0x0000000105077824 */ /* 0x000fe200078e0a02 */
[----:B------:R-:W-:Y:S01]  /*0370*/  LOP3.LUT R9, R9, 0x3ffffffc, RZ, 0xc0, !PT ;  /* 0x3ffffffc09097812 */ /* 0x000fe200078ec0ff */
[----:B------:R-:W2:Y:S03]  /*0380*/  S2R R2, SR_CTAID.Y ;  /* 0x0000000000027919 */ /* 0x000ea60000002600 */
[----:B------:R-:W-:Y:S01]  /*0390*/  SHF.R.S32.HI R8, RZ, 0x1f, R7 ;  /* 0x0000001fff087819 */ /* 0x000fe20000011407 */
[----:B------:R-:W-:Y:S01]  /*03a0*/  IMAD.IADD R4, R4, 0x1, -R9 ;  /* 0x0000000104047824 */ /* 0x000fe200078e0a09 */
[----:B------:R-:W3:Y:S02]  /*03b0*/  LDC R12, c[0x0][0x140] ;  /* 0x00005000ff0c7b82 */ /* 0x000ee40000000800 */
[----:B------:R-:W-:-:S02]  /*03c0*/  LEA.HI R8, R8, R7, RZ, 0x3 ;  /* 0x0000000708087211 */ /* 0x000fc400078f18ff */
[----:B-----5:R-:W-:Y:S02]  /*03d0*/  ISETP.NE.OR P0, PT, R0, RZ, !P0 ;  /* 0x000000ff0000720c */ /* 0x020fe40004705670 */
[--C-:B------:R-:W-:Y:S02]  /*03e0*/  SHF.R.S32.HI R0, RZ, 0x3, R8.reuse ;  /* 0x00000003ff007819 */ /* 0x100fe40000011408 */
[----:B------:R-:W-:Y:S02]  /*03f0*/  SHF.R.S32.HI R5, RZ, 0x1f, R8 ;  /* 0x0000001fff057819 */ /* 0x000fe40000011408 */
[----:B0-----:R-:W-:Y:S02]  /*0400*/  I2FP.F32.U32 R8, UR8 ;  /* 0x0000000800087c45 */ /* 0x001fe40008201000 */
[----:B------:R-:W-:-:S03]  /*0410*/  LEA.HI R5, R5, R0, RZ, 0x2 ;  /* 0x0000000005057211 */ /* 0x000fc600078f10ff */
[----:B------:R-:W-:Y:S01]  /*0420*/  FMUL R10, R8, UR4 ;  /* 0x00000004080a7c20 */ /* 0x000fe20008400000 */
[----:B------:R-:W-:Y:S01]  /*0430*/  LOP3.LUT R5, R5, 0xfffffffc, RZ, 0xc0, !PT ;  /* 0xfffffffc05057812 */ /* 0x000fe200078ec0ff */
[----:B------:R-:W-:Y:S01]  /*0440*/  VOTEU.ALL UP0, P0 ;  /* 0x00000000003f7886 */ /* 0x000fe20000000000 */
[----:B------:R-:W-:Y:S01]  /*0450*/  ULDC UR4, c[0x0][0x154] ;  /* 0x0000550000047ab9 */ /* 0x000fe20000000800 */
[----:B------:R-:W-:Y:S02]  /*0460*/  VOTEU.ALL UP1, P0 ;  /* 0x00000000003f7886 */ /* 0x000fe40000020000 */
[----:B------:R-:W0:Y:S01]  /*0470*/  F2I.U32.TRUNC.NTZ R10, R10 ;  /* 0x0000000a000a7305 */ /* 0x000e22000020f000 */
[----:B------:R-:W-:Y:S01]  /*0480*/  IMAD.IADD R5, R0, 0x1, -R5 ;  /* 0x0000000100057824 */ /* 0x000fe200078e0a05 */
[----:B------:R-:W5:Y:S01]  /*0490*/  @!UP0 S2UR UR7, SR_CgaCtaId ;  /* 0x00000000000789c3 */ /* 0x000f620000008800 */
[----:B------:R-:W-:Y:S01]  /*04a0*/  @!UP0 UMOV UR6, 0x400 ;  /* 0x0000040000068882 */ /* 0x000fe20000000000 */
[----:B---3--:R-:W-:-:S02]  /*04b0*/  ISETP.EQ.U32.AND P2, PT, R12, 0x1, PT ;  /* 0x000000010c00780c */ /* 0x008fc40003f42070 */
[----:B------:R-:W-:Y:S02]  /*04c0*/  LEA R8, R4, R5, 0x2 ;  /* 0x0000000504087211 */ /* 0x000fe400078e10ff */
[----:B--2---:R-:W-:Y:S02]  /*04d0*/  I2FP.F32.U32 R4, R2 ;  /* 0x0000000200047245 */ /* 0x004fe40000201000 */
[----:B------:R-:W-:Y:S01]  /*04e0*/  LEA.HI R0, R8, R8, RZ, 0x1 ;  /* 0x0000000808007211 */ /* 0x000fe200078f08ff */
[----:B------:R-:W2:Y:S03]  /*04f0*/  LDC R5, c[0x0][0x148] ;  /* 0x00005200ff057b82 */ /* 0x000ea60000000800 */
[----:B------:R-:W-:Y:S01]  /*0500*/  LOP3.LUT R9, R0, 0xfffffffe, RZ, 0xc0, !PT ;  /* 0xfffffffe00097812 */ /* 0x000fe200078ec0ff */
[----:B0-----:R-:W-:Y:S02]  /*0510*/  IMAD.MOV R14, RZ, RZ, -R10 ;  /* 0x000000ffff0e7224 */ /* 0x001fe400078e0a0a */
[----:B------:R-:W-:Y:S01]  /*0520*/  FMUL R10, R4, UR4 ;  /* 0x00000004040a7c20 */ /* 0x000fe20008400000 */
[----:B------:R-:W-:Y:S01]  /*0530*/  SHF.R.S32.HI R0, RZ, 0x1f, R3 ;  /* 0x0000001fff007819 */ /* 0x000fe20000011403 */
[----:B------:R-:W-:Y:S01]  /*0540*/  UMOV UR4, 0x20 ;  /* 0x0000002000047882 */ /* 0x000fe20000000000 */
[----:B-1----:R-:W-:Y:S01]  /*0550*/  IMAD R4, R11, R14, UR8 ;  /* 0x000000080b047e24 */ /* 0x002fe2000f8e020e */
[----:B------:R-:W-:-:S04]  /*0560*/  @!UP0 UIADD3 UR4, -UR4, 0x100000, URZ ;  /* 0x0010000004048890 */ /* 0x000fc8000fffe13f */
[----:B------:R-:W-:Y:S02]  /*0570*/  @!UP0 USHF.L.U32 UR5, UR4, 0xb, URZ ;  /* 0x0000000b04058899 */ /* 0x000fe4000800063f */
[----:B------:R-:W-:Y:S01]  /*0580*/  @!UP0 USHF.L.U32 UR4, UR4, 0x1, URZ ;  /* 0x0000000104048899 */ /* 0x000fe2000800063f */
[----:B------:R-:W-:Y:S01]  /*0590*/  IMAD.IADD R9, R8, 0x1, -R9 ;  /* 0x0000000108097824 */ /* 0x000fe200078e0a09 */
[----:B------:R-:W0:Y:S01]  /*05a0*/  F2I.U32.TRUNC.NTZ R10, R10 ;  /* 0x0000000a000a7305 */ /* 0x000e22000020f000 */
[----:B------:R-:W-:-:S03]  /*05b0*/  LEA.HI R0, R0, R3, RZ, 0x2 ;  /* 0x0000000300007211 */ /* 0x000fc600078f10ff */
[----:B------:R-:W-:Y:S01]  /*05c0*/  ISETP.NE.AND P4, PT, R9, R4, PT ;  /* 0x000000040900720c */ /* 0x000fe20003f85270 */
[----:B------:R-:W-:Y:S01]  /*05d0*/  IMAD.SHL.U32 R9, R8, 0x4, RZ ;  /* 0x0000000408097824 */ /* 0x000fe200078e00ff */
[----:B------:R-:W-:Y:S01]  /*05e0*/  LOP3.LUT R0, R0, 0xfffffffc, RZ, 0xc0, !PT ;  /* 0xfffffffc00007812 */ /* 0x000fe200078ec0ff */
[----:B-----5:R-:W-:Y:S01]  /*05f0*/  @!UP0 ULEA UR6, UR7, UR6, 0x18 ;  /* 0x0000000607068291 */ /* 0x020fe2000f8ec03f */
[----:B------:R-:W-:Y:S02]  /*0600*/  VOTEU.ALL UP0, P0 ;  /* 0x00000000003f7886 */ /* 0x000fe40000000000 */
[----:B------:R-:W-:Y:S01]  /*0610*/  LOP3.LUT R13, R8, 0xc, R9, 0x78, !PT ;  /* 0x0000000c080d7812 */ /* 0x000fe200078e7809 */
[----:B------:R-:W-:Y:S01]  /*0620*/  IMAD.IADD R0, R3, 0x1, -R0 ;  /* 0x0000000103007824 */ /* 0x000fe200078e0a00 */
[----:B------:R-:W-:Y:S01]  /*0630*/  LOP3.LUT P0, RZ, R7, 0x7, RZ, 0xc0, !PT ;  /* 0x0000000707ff7812 */ /* 0x000fe2000780c0ff */
[----:B------:R-:W-:Y:S01]  /*0640*/  IMAD.MOV.U32 R7, RZ, RZ, 0x1 ;  /* 0x00000001ff077424 */ /* 0x000fe200078e00ff */
[----:B0-----:R-:W-:Y:S01]  /*0650*/  IADD3 R14, -R10, RZ, RZ ;  /* 0x000000ff0a0e7210 */ /* 0x001fe20007ffe1ff */
[----:B------:R-:W-:-:S02]  /*0660*/  VIADD R10, R6, 0xffffffff ;  /* 0xffffffff060a7836 */ /* 0x000fc40000000000 */
[----:B------:R-:W-:Y:S01]  /*0670*/  @P4 LEA.HI R8, R13, R13, RZ, 0x1 ;  /* 0x0000000d0d084211 */ /* 0x000fe200078f08ff */
[----:B------:R0:W-:Y:S01]  /*0680*/  STL [R1+0x84], R13 ;  /* 0x0000840d01007387 */ /* 0x0001e20000100800 */
[C---:B------:R-:W-:Y:S01]  /*0690*/  ISETP.NE.AND P1, PT, R0.reuse, 0x3, PT ;  /* 0x000000030000780c */ /* 0x040fe20003f25270 */
[----:B--2---:R-:W-:Y:S01]  /*06a0*/  IMAD R9, R5, R14, R2 ;  /* 0x0000000e05097224 */ /* 0x004fe200078e0202 */
[----:B------:R-:W-:Y:S01]  /*06b0*/  @P4 SHF.R.S32.HI R8, RZ, 0x1, R8 ;  /* 0x00000001ff084819 */ /* 0x000fe20000011408 */
[----:B------:R-:W1:Y:S02]  /*06c0*/  FENCE.VIEW.ASYNC.S ;  /* 0x00000000000073c6 */ /* 0x000e640000000000 */
[----:B-1----:R0:W1:Y:S01]  /*06d0*/  @!UP0 SYNCS.EXCH.64 URZ, [UR6+0x30], UR4 ;  /* 0x00003004063f85b2 */ /* 0x0020620008000100 */
[----:B------:R-:W-:Y:S02]  /*06e0*/  ISETP.EQ.OR P1, PT, R0, RZ, !P1 ;  /* 0x000000ff0000720c */ /* 0x000fe40004f22670 */
[----:B------:R-:W-:-:S02]  /*06f0*/  @P4 ISETP.NE.AND P5, PT, R8, R9, PT ;  /* 0x000000090800420c */ /* 0x000fc40003fa5270 */
[----:B------:R-:W-:Y:S02]  /*0700*/  ISETP.LT.U32.AND P0, PT, R13, 0x2, !P0 ;  /* 0x000000020d00780c */ /* 0x000fe40004701070 */
[----:B------:R-:W-:Y:S02]  /*0710*/  ISETP.EQ.AND P1, PT, R6, RZ, P1 ;  /* 0x000000ff0600720c */ /* 0x000fe40000f22270 */
[----:B------:R-:W-:Y:S02]  /*0720*/  SEL R8, RZ, 0x1, !P0 ;  /* 0x00000001ff087807 */ /* 0x000fe40004000000 */
[----:B------:R-:W-:Y:S02]  /*0730*/  @P4 SEL R7, RZ, 0x1, P5 ;  /* 0x00000001ff074807 */ /* 0x000fe40002800000 */
[----:B------:R-:W-:Y:S02]  /*0740*/  ISETP.GE.U32.AND P6, PT, R10, 0x2, PT ;  /* 0x000000020a00780c */ /* 0x000fe40003fc6070 */
[----:B------:R-:W-:Y:S01]  /*0750*/  SEL R6, RZ, 0x1, !P1 ;  /* 0x00000001ff067807 */ /* 0x000fe20004800000 */
[----:B------:R0:W2:Y:S01]  /*0760*/  @!UP1 SYNCS.EXCH.64 URZ, [UR6+0x38], UR4 ;  /* 0x00003804063f95b2 */ /* 0x0000a20008000100 */
[----:B------:R-:W-:Y:S01]  /*0770*/  LOP3.LUT R7, R7, R8, RZ, 0xc0, !PT ;  /* 0x0000000807077212 */ /* 0x000fe200078ec0ff */
[----:B------:R-:W-:Y:S01]  /*0780*/  NOP ;  /* 0x0000000000007918 */ /* 0x000fe20000000000 */
[----:B------:R-:W-:-:S03]  /*0790*/  SEL R6, R6, 0x2, P6 ;  /* 0x0000000206067807 */ /* 0x000fc60003000000 */
[----:B------:R0:W-:Y:S04]  /*07a0*/  STL [R1+0x80], R7 ;  /* 0x0000800701007387 */ /* 0x0001e80000100800 */
[----:B------:R0:W-:Y:S01]  /*07b0*/  STL [R1+0x88], R6 ;  /* 0x0000880601007387 */ /* 0x0001e20000100800 */
[----:B-1----:R-:W-:Y:S05]  /*07c0*/  @!P2 BRA `(.L_x_3) ;  /* 0x000000000008a947 */ /* 0x002fea0003800000 */
[----:B--2-4-:R-:W-:Y:S01]  /*07d0*/  UCGABAR_ARV ;  /* 0x00000000000079c7 */ /* 0x014fe20008000000 */
[----:B------:R-:W-:Y:S05]  /*07e0*/  BRA `(.L_x_4) ;  /* 0x0000000000047947 */ /* 0x000fea0003800000 */
.L_x_3:
[----:B--2-4-:R-:W-:Y:S01]  /*07f0*/  NOP ;  /* 0x0000000000007918 */ /* 0x014fe20000000000 */
.L_x_4:
[----:B0-----:R-:W0:Y:S01]  /*0800*/  LDC R6, c[0x0][0x65c] ;  /* 0x00019700ff067b82 */ /* 0x001e220000000800 */
[----:B------:R-:W-:Y:S01]  /*0810*/  IMAD.MOV.U32 R7, RZ, RZ, RZ ;  /* 0x000000ffff077224 */ /* 0x000fe200078e00ff */
[----:B------:R-:W-:Y:S02]  /*0820*/  LOP3.LUT R17, R17, 0xfffffff7, RZ, 0xc0, !PT ;  /* 0xfffffff711117812 */ /* 0x000fe400078ec0ff */
[----:B0-----:R-:W-:Y:S01]  /*0830*/  ISETP.NE.AND P1, PT, R6, 0x1, PT ;  /* 0x000000010600780c */ /* 0x001fe20003f25270 */
[----:B------:R-:W-:-:S12]  /*0840*/  IMAD.U32 R6, RZ, RZ, UR8 ;  /* 0x00000008ff067e24 */ /* 0x000fd8000f8e00ff */
[----:B------:R-:W0:Y:S01]  /*0850*/  @P1 LDC R9, c[0x0][0x10] ;  /* 0x00000400ff091b82 */ /* 0x000e220000000800 */
[----:B------:R-:W-:Y:S01]  /*0860*/  @P1 IMAD.MOV.U32 R3, RZ, RZ, RZ ;  /* 0x000000ffff031224 */ /* 0x000fe200078e00ff */
[----:B------:R-:W-:Y:S02]  /*0870*/  @P1 MOV R13, RZ ;  /* 0x000000ff000d1202 */ /* 0x000fe40000000f00 */
[----:B------:R-:W-:-:S04]  /*0880*/  @P1 LOP3.LUT R17, R17, 0x8, RZ, 0xfc, !PT ;  /* 0x0000000811111812 */ /* 0x000fc800078efcff */
[----:B------:R-:W1:Y:S01]  /*0890*/  @!P1 LDC R11, c[0x0][0xc] ;  /* 0x00000300ff0b9b82 */ /* 0x000e620000000800 */
[----:B0-----:R-:W-:-:S04]  /*08a0*/  @P1 IMAD.WIDE.U32 R8, R9, UR8, R2 ;  /* 0x0000000809081c25 */ /* 0x001fc8000f8e0002 */
[----:B------:R-:W-:Y:S02]  /*08b0*/  @P1 IMAD.MOV.U32 R15, RZ, RZ, R8 ;  /* 0x000000ffff0f1224 */ /* 0x000fe400078e0008 */
[----:B------:R-:W-:Y:S02]  /*08c0*/  @P1 IMAD.IADD R23, R9, 0x1, R13 ;  /* 0x0000000109171824 */ /* 0x000fe400078e020d */
[----:B-1----:R-:W-:-:S04]  /*08d0*/  @!P1 IMAD.WIDE.U32 R6, R2, R11, R6 ;  /* 0x0000000b02069225 */ /* 0x002fc800078e0006 */
[----:B------:R-:W-:Y:S01]  /*08e0*/  @!P1 IMAD.MOV.U32 R15, RZ, RZ, R6 ;  /* 0x000000ffff0f9224 */ /* 0x000fe200078e0006 */
[----:B------:R-:W-:-:S04]  /*08f0*/  @!P1 MOV R23, R7 ;  /* 0x0000000700179202 */ /* 0x000fc80000000f00 */
[----:B------:R0:W-:Y:S04]  /*0900*/  STL [R1+0x94], R15 ;  /* 0x0000940f01007387 */ /* 0x0001e80000100800 */
[----:B------:R0:W-:Y:S01]  /*0910*/  STL [R1+0x90], R23 ;  /* 0x0000901701007387 */ /* 0x0001e20000100800 */
[----:B------:R-:W-:Y:S05]  /*0920*/  @!P2 BRA `(.L_x_5) ;  /* 0x00000000000ca947 */ /* 0x000fea0003800000 */
[----:B------:R-:W-:Y:S01]  /*0930*/  UCGABAR_WAIT ;  /* 0x0000000000007dc7 */ /* 0x000fe20008000000 */
[----:B------:R-:W-:Y:S01]  /*0940*/  CCTL.IVALL ;  /* 0x00000000ff00798f */ /* 0x000fe20002000000 */
[----:B------:R-:W-:Y:S05]  /*0950*/  BRA `(.L_x_6) ;  /* 0x0000000000047947 */ /* 0x000fea0003800000 */
.L_x_5:
[----:B------:R-:W-:Y:S06]  /*0960*/  BAR.SYNC.DEFER_BLOCKING 0x0 ;  /* 0x0000000000007b1d */ /* 0x000fec0000010000 */
.L_x_6:
[----:B------:R-:W-:Y:S05]  /*0970*/  @!P3 BRA `(.L_x_7) ;  /* 0x0000019000e0b947 */ /* 0x000fea0003800000 */
[----:B------:R-:W-:-:S13]  /*0980*/  ISETP.GT.U32.AND P0, PT, R10, 0x1, PT ;  /* 0x000000010a00780c */ /* 0x000fda0003f04070 */
[----:B------:R-:W-:Y:S05]  /*0990*/  @P0 EXIT ;  /* 0x000000000000094d */ /* 0x000fea0003800000 */
[----:B------:R-:W-:Y:S01]  /*09a0*/  IMAD.MOV.U32 R6, RZ, RZ, -0x1 ;  /* 0xffffffffff067424 */ /* 0x000fe200078e00ff */
[----:B------:R-:W-:Y:S01]  /*09b0*/  ULDC.64 UR4, c[0x0][0x650] ;  /* 0x0001940000047ab9 */ /* 0x000fe20000000a00 */
[----:B------:R-:W-:Y:S01]  /*09c0*/  PRMT R0, RZ, 0x7610, R0 ;  /* 0x00007610ff007816 */ /* 0x000fe20000000000 */
[----:B------:R-:W-:Y:S01]  /*09d0*/  IMAD.MOV.U32 R18, RZ, RZ, -0x1 ;  /* 0xffffffffff127424 */ /* 0x000fe200078e00ff */
[----:B------:R-:W-:Y:S01]  /*09e0*/  ISETP.GE.U32.AND P0, PT, R15, UR4, PT ;  /* 0x000000040f007c0c */ /* 0x000fe2000bf06070 */
[----:B------:R1:W-:Y:S01]  /*09f0*/  STL [R1+0x8c], R6 ;  /* 0x00008c0601007387 */ /* 0x0003e20000100800 */
[----:B------:R-:W-:Y:S02]  /*0a00*/  IMAD.MOV.U32 R22, RZ, RZ, -0x1 ;  /* 0xffffffffff167424 */ /* 0x000fe400078e00ff */
[----:B------:R-:W-:-:S13]  /*0a10*/  ISETP.GE.U32.AND.EX P0, PT, R23, UR5, PT, P0 ;  /* 0x0000000517007c0c */ /* 0x000fda000bf06100 */
[----:B-1----:R-:W-:Y:S05]  /*0a20*/  @P0 BRA `(.L_x_8) ;  /* 0x0000000400340947 */ /* 0x002fea0003800000 */
[----:B------:R-:W1:Y:S01]  /*0a30*/  LDC.64 R18, c[0x0][0x628] ;  /* 0x00018a00ff127b82 */ /* 0x000e620000000a00 */
[----:B------:R-:W-:Y:S01]  /*0a40*/  IMAD.MOV.U32 R6, RZ, RZ, R15 ;  /* 0x000000ffff067224 */ /* 0x000fe200078e000f */
[----:B------:R-:W-:-:S06]  /*0a50*/  MOV R7, R23 ;  /* 0x0000001700077202 */ /* 0x000fcc0000000f00 */
[----:B------:R-:W2:Y:S08]  /*0a60*/  LDC R0, c[0x0][0x630] ;  /* 0x00018c00ff007b82 */ /* 0x000eb00000000800 */
[----:B------:R-:W3:Y:S01]  /*0a70*/  LDC.64 R20, c[0x0][0x620] ;  /* 0x00018800ff147b82 */ /* 0x000ee20000000a00 */
[----:B-1----:R-:W-:-:S04]  /*0a80*/  ISETP.NE.U32.AND P0, PT, R18, RZ, PT ;  /* 0x000000ff1200720c */ /* 0x002fc80003f05070 */
[----:B------:R-:W-:-:S13]  /*0a90*/  ISETP.NE.AND.EX P0, PT, R19, RZ, PT, P0 ;  /* 0x000000ff1300720c */ /* 0x000fda0003f05300 */
[----:B--23--:R-:W-:Y:S05]  /*0aa0*/  @!P0 BRA `(.L_x_9) ;  /* 0x0000000000288947 */ /* 0x00cfea0003800000 */
[----:B------:R-:W1:Y:S02]  /*0ab0*/  LDC R11, c[0x0][0x634] ;  /* 0x00018d00ff0b7b82 */ /* 0x000e640000000800 */
[----:B-1----:R-:W-:-:S05]  /*0ac0*/  IADD3 R11, P0, R15, R11, RZ ;  /* 0x0000000b0f0b7210 */ /* 0x002fca0007f1e0ff */
[----:B------:R-:W-:-:S04]  /*0ad0*/  IMAD.X R13, RZ, RZ, R23, P0 ;  /* 0x000000ffff0d7224 */ /* 0x000fc800000e0617 */
[----:B------:R-:W-:-:S04]  /*0ae0*/  IMAD.WIDE.U32 R6, R13, R18, RZ ;  /* 0x000000120d067225 */ /* 0x000fc800078e00ff */
[----:B------:R-:W-:-:S04]  /*0af0*/  IMAD.WIDE.U32 R8, P0, R11, R19, R6 ;  /* 0x000000130b087225 */ /* 0x000fc80007800006 */
[----:B------:R-:W-:-:S04]  /*0b00*/  IMAD.WIDE.U32 R6, R11, R18, RZ ;  /* 0x000000120b067225 */ /* 0x000fc800078e00ff */
[----:B------:R-:W-:Y:S01]  /*0b10*/  IMAD.X R11, RZ, RZ, RZ, P0 ;  /* 0x000000ffff0b7224 */ /* 0x000fe200000e06ff */
[----:B------:R-:W-:Y:S01]  /*0b20*/  IADD3 RZ, P0, R7, R8, RZ ;  /* 0x0000000807ff7210 */ /* 0x000fe20007f1e0ff */
[----:B------:R-:W-:-:S04]  /*0b30*/  IMAD.MOV.U32 R10, RZ, RZ, R9 ;  /* 0x000000ffff0a7224 */ /* 0x000fc800078e0009 */
[----:B------:R-:W-:-:S08]  /*0b40*/  IMAD.WIDE.U32.X R6, R13, R19, R10, P0 ;  /* 0x000000130d067225 */ /* 0x000fd000000e040a */
.L_x_9:
[----:B------:R-:W1:Y:S01]  /*0b50*/  LDC.64 R18, c[0x0][0x640] ;  /* 0x00019000ff127b82 */ /* 0x000e620000000a00 */
[--C-:B------:R-:W-:Y:S01]  /*0b60*/  SHF.R.U64 R24, R6, R0, R7.reuse ;  /* 0x0000000006187219 */ /* 0x100fe20000001207 */
[----:B------:R-:W-:Y:S01]  /*0b70*/  IMAD R25, R5, R14, R2 ;  /* 0x0000000e05197224 */ /* 0x000fe200078e0202 */
[----:B------:R-:W-:Y:S02]  /*0b80*/  SHF.R.U32.HI R0, RZ, R0, R7 ;  /* 0x00000000ff007219 */ /* 0x000fe40000011607 */
[----:B------:R-:W-:Y:S02]  /*0b90*/  IADD3 R3, P0, RZ, -R24, RZ ;  /* 0x80000018ff037210 */ /* 0x000fe40007f1e0ff */
[----:B------:R-:W-:Y:S01]  /*0ba0*/  MOV R6, R15 ;  /* 0x0000000f00067202 */ /* 0x000fe20000000f00 */
[----:B------:R-:W2:Y:S02]  /*0bb0*/  LDC R8, c[0x0][0x618] ;  /* 0x00018600ff087b82 */ /* 0x000ea40000000800 */
[----:B------:R-:W-:-:S04]  /*0bc0*/  IMAD.X R7, RZ, RZ, ~R0, P0 ;  /* 0x000000ffff077224 */ /* 0x000fc800000e0e00 */
[-C--:B------:R-:W-:Y:S02]  /*0bd0*/  IMAD R0, R7, R20.reuse, RZ ;  /* 0x0000001407007224 */ /* 0x080fe400078e02ff */
[----:B------:R-:W3:Y:S01]  /*0be0*/  LDC R12, c[0x0][0x608] ;  /* 0x00018200ff0c7b82 */ /* 0x000ee20000000800 */
[----:B------:R-:W-:Y:S02]  /*0bf0*/  IMAD.MOV.U32 R7, RZ, RZ, R23 ;  /* 0x000000ffff077224 */ /* 0x000fe400078e0017 */
[----:B0-----:R-:W-:Y:S02]  /*0c00*/  IMAD.MOV.U32 R23, RZ, RZ, 0x1 ;  /* 0x00000001ff177424 */ /* 0x001fe400078e00ff */
[----:B------:R-:W-:-:S03]  /*0c10*/  IMAD.WIDE.U32 R6, R3, R20, R6 ;  /* 0x0000001403067225 */ /* 0x000fc600078e0006 */
[----:B------:R-:W0:Y:S01]  /*0c20*/  LDC R16, c[0x0][0x658] ;  /* 0x00019600ff107b82 */ /* 0x000e220000000800 */
[----:B------:R-:W-:Y:S01]  /*0c30*/  IMAD R3, R3, R21, R0 ;  /* 0x0000001503037224 */ /* 0x000fe200078e0200 */
[----:B-1----:R-:W-:-:S03]  /*0c40*/  ISETP.NE.U32.AND P0, PT, R18, RZ, PT ;  /* 0x000000ff1200720c */ /* 0x002fc60003f05070 */
[----:B------:R-:W-:Y:S01]  /*0c50*/  IMAD.IADD R3, R7, 0x1, R3 ;  /* 0x0000000107037824 */ /* 0x000fe200078e0203 */
[----:B------:R-:W-:Y:S01]  /*0c60*/  ISETP.NE.AND.EX P0, PT, R19, RZ, PT, P0 ;  /* 0x000000ff1300720c */ /* 0x000fe20003f05300 */
[----:B------:R-:W-:Y:S01]  /*0c70*/  IMAD.MOV.U32 R7, RZ, RZ, -0x1 ;  /* 0xffffffffff077424 */ /* 0x000fe200078e00ff */
[----:B------:R-:W1:Y:S02]  /*0c80*/  LDC R13, c[0x0][0x600] ;  /* 0x00018000ff0d7b82 */ /* 0x000e640000000800 */
[-CC-:B--2---:R-:W-:Y:S02]  /*0c90*/  SHF.R.U64 R10, R6, R8.reuse, R3.reuse ;  /* 0x00000008060a7219 */ /* 0x184fe40000001203 */
[----:B------:R-:W-:-:S04]  /*0ca0*/  SHF.R.U32.HI R3, RZ, R8, R3 ;  /* 0x00000008ff037219 */ /* 0x000fc80000011603 */
[----:B------:R-:W2:Y:S01]  /*0cb0*/  LDC R15, c[0x0][0x648] ;  /* 0x00019200ff0f7b82 */ /* 0x000ea20000000800 */
[-CC-:B---3--:R-:W-:Y:S02]  /*0cc0*/  SHF.R.U64 R22, R10, R12.reuse, R3.reuse ;  /* 0x0000000c0a167219 */ /* 0x188fe40000001203 */
[----:B------:R-:W-:-:S05]  /*0cd0*/  SHF.R.U32.HI R3, RZ, R12, R3 ;  /* 0x0000000cff037219 */ /* 0x000fca0000011603 */
[----:B------:R-:W3:Y:S01]  /*0ce0*/  LDC R21, c[0x0][0x638] ;  /* 0x00018e00ff157b82 */ /* 0x000ee20000000800 */
[-C--:B0-----:R-:W-:Y:S02]  /*0cf0*/  SHF.L.U32 R0, R7, R16.reuse, RZ ;  /* 0x0000001007007219 */ /* 0x081fe400000006ff */
[-CC-:B------:R-:W-:Y:S02]  /*0d00*/  SHF.R.U64 R12, R22, R16.reuse, R3.reuse ;  /* 0x00000010160c7219 */ /* 0x180fe40000001203 */
[----:B------:R-:W-:Y:S02]  /*0d10*/  SHF.R.U32.HI R3, RZ, R16, R3 ;  /* 0x00000010ff037219 */ /* 0x000fe40000011603 */
[----:B------:R-:W-:Y:S01]  /*0d20*/  LOP3.LUT R5, RZ, R0, RZ, 0x33, !PT ;  /* 0x00000000ff057212 */ /* 0x000fe200078e33ff */
[----:B------:R-:W0:Y:S01]  /*0d30*/  LDC R20, c[0x0][0x610] ;  /* 0x00018400ff147b82 */ /* 0x000e220000000800 */
[----:B------:R-:W-:Y:S01]  /*0d40*/  MOV R2, R12 ;  /* 0x0000000c00027202 */ /* 0x000fe20000000f00 */
[----:B------:R-:W-:Y:S06]  /*0d50*/  @!P0 BRA `(.L_x_10) ;  /* 0x0000000000288947 */ /* 0x000fec0003800000 */
[----:B------:R-:W4:Y:S02]  /*0d60*/  LDC R9, c[0x0][0x64c] ;  /* 0x00019300ff097b82 */ /* 0x000f240000000800 */
[----:B----4-:R-:W-:-:S05]  /*0d70*/  IADD3 R9, P0, R12, R9, RZ ;  /* 0x000000090c097210 */ /* 0x010fca0007f1e0ff */
        /* <DEDUP_REMOVED lines=8> */
.L_x_10:
[----:B------:R4:W-:Y:S01]  /*0e00*/  STL [R1+0x8c], R24 ;  /* 0x00008c1801007387 */ /* 0x0009e20000100800 */
[----:B--2---:R-:W-:Y:S01]  /*0e10*/  SHF.R.U64 R2, R2, R15, R3 ;  /* 0x0000000f02027219 */ /* 0x004fe20000001203 */
[----:B-1----:R-:W-:Y:S01]  /*0e20*/  VIADD R3, R13, 0xffffffff ;  /* 0xffffffff0d037836 */ /* 0x002fe20000000000 */
[----:B------:R-:W-:Y:S02]  /*0e30*/  SHF.L.U32 R0, R23, R16, RZ ;  /* 0x0000001017007219 */ /* 0x000fe400000006ff */
[----:B------:R-:W-:Y:S02]  /*0e40*/  LOP3.LUT R5, R22, R5, RZ, 0xc0, !PT ;  /* 0x0000000516057212 */ /* 0x000fe400078ec0ff */
[----:B------:R-:W-:Y:S02]  /*0e50*/  IADD3 R6, -R2, RZ, RZ ;  /* 0x000000ff02067210 */ /* 0x000fe40007ffe1ff */
[----:B------:R-:W-:Y:S01]  /*0e60*/  SEL R4, R4, R25, !P1 ;  /* 0x0000001904047207 */ /* 0x000fe20004800000 */
[----:B------:R-:W-:Y:S01]  /*0e70*/  IMAD R5, R0, R2, R5 ;  /* 0x0000000200057224 */ /* 0x000fe200078e0205 */
[----:B------:R-:W-:Y:S01]  /*0e80*/  LOP3.LUT R3, R10, R3, RZ, 0xc0, !PT ;  /* 0x000000030a037212 */ /* 0x000fe200078ec0ff */
[----:B---3--:R-:W-:-:S02]  /*0e90*/  IMAD R0, R6, R21, R12 ;  /* 0x0000001506007224 */ /* 0x008fc400078e020c */
[----:B0-----:R-:W-:Y:S02]  /*0ea0*/  IMAD R4, R5, R20, R4 ;  /* 0x0000001405047224 */ /* 0x001fe400078e0204 */
[----:B------:R-:W-:Y:S02]  /*0eb0*/  IMAD.MOV.U32 R2, RZ, RZ, 0x1 ;  /* 0x00000001ff027424 */ /* 0x000fe400078e00ff */
[----:B------:R-:W-:-:S03]  /*0ec0*/  IMAD R3, R0, R13, R3 ;  /* 0x0000000d00037224 */ /* 0x000fc600078e0203 */
[----:B------:R-:W-:Y:S02]  /*0ed0*/  PRMT R0, R2, 0x7610, R0 ;  /* 0x0000761002007816 */ /* 0x000fe40000000000 */
[----:B------:R-:W-:Y:S02]  /*0ee0*/  SEL R22, R3, R4, !P1 ;  /* 0x0000000403167207 */ /* 0x000fe40004800000 */
[----:B----4-:R-:W-:-:S07]  /*0ef0*/  SEL R18, R4, R3, !P1 ;  /* 0x0000000304127207 */ /* 0x010fce0004800000 */
.L_x_8:
[----:B------:R-:W-:-:S08]  /*0f00*/  NOP ;  /* 0x0000000000007918 */ /* 0x000fd00000000000 */
[----:B------:R-:W1:Y:S02]  /*0f10*/  USETMAXREG.TRY_ALLOC.CTAPOOL UP0, 0xe8 ;  /* 0x000000e8000079c8 */ /* 0x000e640008000600 */
[----:B-1----:R-:W-:-:S13]  /*0f20*/  PLOP3.LUT P0, PT, PT, PT, UP0, 0x80, 0x0 ;  /* 0x000000000000781c */ /* 0x002fda0003f0f008 */
[----:B------:R-:W-:Y:S05]  /*0f30*/  @!P0 BRA `(.L_x_8) ;  /* 0xfffffffc00f08947 */ /* 0x000fea000383ffff */
[----:B------:R-:W-:Y:S01]  /*0f40*/  ULDC.64 UR4, c[0x0][0x598] ;  /* 0x0001660000047ab9 */ /* 0x000fe20000000a00 */
[----:B------:R-:W-:Y:S01]  /*0f50*/  ULDC.64 UR48, c[0x0][0x208] ;  /* 0x0000820000307ab9 */ /* 0x000fe20000000a00 */
[----:B------:R-:W-:-:S04]  /*0f60*/  ISETP.NE.U32.AND P0, PT, RZ, UR4, PT ;  /* 0x00000004ff007c0c */ /* 0x000fc8000bf05070 */
[----:B------:R-:W-:-:S13]  /*0f70*/  ISETP.NE.AND.EX P0, PT, RZ, UR5, PT, P0 ;  /* 0x00000005ff007c0c */ /* 0x000fda000bf05300 */
[----:B------:R-:W-:Y:S05]  /*0f80*/  @!P0 BRA `(.L_x_11) ;  /* 0x00000000001c8947 */ /* 0x000fea0003800000 */
[----:B------:R-:W1:Y:S02]  /*0f90*/  LDC.64 R2, c[0x0][0x598] ;  /* 0x00016600ff027b82 */ /* 0x000e640000000a00 */
[----:B-1----:R-:W2:Y:S02]  /*0fa0*/  LDG.E.64 R2, desc[UR48][R2.64] ;  /* 0x0000003002027981 */ /* 0x002ea4000c1e1b00 */
[----:B--2---:R-:W-:-:S04]  /*0fb0*/  ISETP.NE.U32.AND P0, PT, R2, RZ, PT ;  /* 0x000000ff0200720c */ /* 0x004fc80003f05070 */
[----:B------:R-:W-:-:S13]  /*0fc0*/  ISETP.NE.AND.EX P0, PT, R3, RZ, PT, P0 ;  /* 0x000000ff0300720c */ /* 0x000fda0003f05300 */
[----:B------:R-:W-:Y:S05]  /*0fd0*/  @!P0 BRA `(.L_x_11) ;  /* 0x0000000000088947 */ /* 0x000fea0003800000 */
[----:B------:R1:W5:Y:S01]  /*0fe0*/  LD.E R2, desc[UR48][R2.64] ;  /* 0x0000003002027980 */ /* 0x000362000c101900 */
[----:B------:R-:W-:Y:S05]  /*0ff0*/  BRA `(.L_x_12) ;  /* 0x0000000000247947 */ /* 0x000fea0003800000 */
.L_x_11:
[----:B------:R-:W-:Y:S02]  /*1000*/  ULDC.64 UR4, c[0x0][0x588] ;  /* 0x0001620000047ab9 */ /* 0x000fe40000000a00 */
[----:B------:R-:W-:-:S04]  /*1010*/  ISETP.NE.U32.AND P0, PT, RZ, UR4, PT ;  /* 0x00000004ff007c0c */ /* 0x000fc8000bf05070 */
[----:B------:R-:W-:-:S13]  /*1020*/  ISETP.NE.AND.EX P0, PT, RZ, UR5, PT, P0 ;  /* 0x00000005ff007c0c */ /* 0x000fda000bf05300 */
[----:B------:R-:W-:Y:S05]  /*1030*/  @!P0 BRA `(.L_x_13) ;  /* 0x00000000000c8947 */ /* 0x000fea0003800000 */
[----:B------:R-:W1:Y:S02]  /*1040*/  LDC.64 R2, c[0x0][0x588] ;  /* 0x00016200ff027b82 */ /* 0x000e640000000a00 */
[----:B-1----:R2:W5:Y:S01]  /*1050*/  LDG.E R2, desc[UR48][R2.64] ;  /* 0x0000003002027981 */ /* 0x002562000c1e1900 */
[----:B------:R-:W-:Y:S05]  /*1060*/  BRA `(.L_x_12) ;  /* 0x0000000000087947 */ /* 0x000fea0003800000 */
.L_x_13:
[----:B------:R-:W-:Y:S02]  /*1070*/  ULDC UR4, c[0x0][0x580] ;  /* 0x0001600000047ab9 */ /* 0x000fe40000000800 */
[----:B------:R-:W-:-:S07]  /*1080*/  IMAD.U32 R2, RZ, RZ, UR4 ;  /* 0x00000004ff027e24 */ /* 0x000fce000f8e00ff */
.L_x_12:
[----:B------:R-:W-:Y:S02]  /*1090*/  ULDC.64 UR4, c[0x0][0x5a0] ;  /* 0x0001680000047ab9 */ /* 0x000fe40000000a00 */
[----:B------:R-:W-:-:S04]  /*10a0*/  ISETP.NE.U32.AND P0, PT, RZ, UR4, PT ;  /* 0x00000004ff007c0c */ /* 0x000fc8000bf05070 */
[----:B------:R-:W-:-:S13]  /*10b0*/  ISETP.NE.AND.EX P0, PT, RZ, UR5, PT, P0 ;  /* 0x00000005ff007c0c */ /* 0x000fda000bf05300 */
[----:B------:R-:W-:Y:S05]  /*10c0*/  @!P0 BRA `(.L_x_14) ;  /* 0x00000000001c8947 */ /* 0x000fea0003800000 */
[----:B------:R-:W3:Y:S02]  /*10d0*/  LDC.64 R4, c[0x0][0x5a0] ;  /* 0x00016800ff047b82 */ /* 0x000ee40000000a00 */
[----:B---3--:R-:W3:Y:S02]  /*10e0*/  LDG.E.64 R4, desc[UR48][R4.64] ;  /* 0x0000003004047981 */ /* 0x008ee4000c1e1b00 */
[----:B---3--:R-:W-:-:S04]  /*10f0*/  ISETP.NE.U32.AND P0, PT, R4, RZ, PT ;  /* 0x000000ff0400720c */ /* 0x008fc80003f05070 */
[----:B------:R-:W-:-:S13]  /*1100*/  ISETP.NE.AND.EX P0, PT, R5, RZ, PT, P0 ;  /* 0x000000ff0500720c */ /* 0x000fda0003f05300 */
[----:B------:R-:W-:Y:S05]  /*1110*/  @!P0 BRA `(.L_x_14) ;  /* 0x0000000000088947 */ /* 0x000fea0003800000 */
[----:B------:R3:W5:Y:S01]  /*1120*/  LD.E R16, desc[UR48][R4.64] ;  /* 0x0000003004107980 */ /* 0x000762000c101900 */
[----:B------:R-:W-:Y:S05]  /*1130*/  BRA `(.L_x_15) ;  /* 0x0000000000247947 */ /* 0x000fea0003800000 */
.L_x_14:
[----:B------:R-:W-:Y:S02]  /*1140*/  ULDC.64 UR4, c[0x0][0x590] ;  /* 0x0001640000047ab9 */ /* 0x000fe40000000a00 */
[----:B------:R-:W-:-:S04]  /*1150*/  ISETP.NE.U32.AND P0, PT, RZ, UR4, PT ;  /* 0x00000004ff007c0c */ /* 0x000fc8000bf05070 */
[----:B------:R-:W-:-:S13]  /*1160*/  ISETP.NE.AND.EX P0, PT, RZ, UR5, PT, P0 ;  /* 0x00000005ff007c0c */ /* 0x000fda000bf05300 */
[----:B------:R-:W-:Y:S05]  /*1170*/  @!P0 BRA `(.L_x_16) ;  /* 0x00000000000c8947 */ /* 0x000fea0003800000 */
[----:B------:R-:W3:Y:S02]  /*1180*/  LDC.64 R4, c[0x0][0x590] ;  /* 0x00016400ff047b82 */ /* 0x000ee40000000a00 */
[----:B---3--:R4:W5:Y:S01]  /*1190*/  LDG.E R16, desc[UR48][R4.64] ;  /* 0x0000003004107981 */ /* 0x008962000c1e1900 */
[----:B------:R-:W-:Y:S05]  /*11a0*/  BRA `(.L_x_15) ;  /* 0x0000000000087947 */ /* 0x000fea0003800000 */
.L_x_16:
[----:B------:R-:W-:Y:S02]  /*11b0*/  ULDC UR4, c[0x0][0x584] ;  /* 0x0001610000047ab9 */ /* 0x000fe40000000800 */
[----:B------:R-:W-:-:S07]  /*11c0*/  IMAD.U32 R16, RZ, RZ, UR4 ;  /* 0x00000004ff107e24 */ /* 0x000fce000f8e00ff */
.L_x_15:
[----:B------:R-:W-:-:S13]  /*11d0*/  LOP3.LUT P0, RZ, R0, 0xff, RZ, 0xc0, !PT ;  /* 0x000000ff00ff7812 */ /* 0x000fda000780c0ff */
[----:B------:R-:W-:Y:S05]  /*11e0*/  @!P0 EXIT ;  /* 0x000000000000894d */ /* 0x000fea0003800000 */
[----:B------:R-:W-:Y:S01]  /*11f0*/  ULDC UR4, c[0x0][0x28c] ;  /* 0x0000a30000047ab9 */ /* 0x000fe20000000800 */
[----:B------:R-:W-:Y:S01]  /*1200*/  UMOV UR36, URZ ;  /* 0x0000003f00247c82 */ /* 0x000fe20008000000 */
[----:B------:R-:W-:Y:S01]  /*1210*/  UIADD3 UR4, UR4, 0x7f, URZ ;  /* 0x0000007f04047890 */ /* 0x000fe2000fffe03f */
[----:B------:R-:W-:-:S03]  /*1220*/  UMOV UR37, URZ ;  /* 0x0000003f00257c82 */ /* 0x000fc60008000000 */
[----:B------:R-:W-:-:S04]  /*1230*/  USHF.R.S32.HI UR5, URZ, 0x1f, UR4 ;  /* 0x0000001f3f057899 */ /* 0x000fc80008011404 */
[----:B------:R-:W-:-:S04]  /*1240*/  ULEA.HI UR5, UR5, UR4, URZ, 0x7 ;  /* 0x0000000405057291 */ /* 0x000fc8000f8f383f */
[----:B------:R-:W-:-:S12]  /*1250*/  USHF.R.S32.HI UR38, URZ, 0x7, UR5 ;  /* 0x000000073f267899 */ /* 0x000fd80008011405 */
.L_x_480:
[----:B0-----:R-:W0:Y:S01]  /*1260*/  S2R R0, SR_TID.X ;  /* 0x0000000000007919 */ /* 0x001e220000002100 */
[----:B-1----:R-:W1:Y:S01]  /*1270*/  S2UR UR6, SR_CgaCtaId ;  /* 0x00000000000679c3 */ /* 0x002e620000008800 */
[----:B------:R-:W-:Y:S02]  /*1280*/  UMOV UR39, 0x400 ;  /* 0x0000040000277882 */ /* 0x000fe40000000000 */
[----:B-1----:R-:W-:Y:S01]  /*1290*/  ULEA UR39, UR6, UR39, 0x18 ;  /* 0x0000002706277291 */ /* 0x002fe2000f8ec03f */
[----:B0-----:R-:W-:-:S04]  /*12a0*/  LOP3.LUT R0, R0, 0x80, RZ, 0xc0, !PT ;  /* 0x0000008000007812 */ /* 0x001fc800078ec0ff */
[----:B------:R-:W-:-:S06]  /*12b0*/  SHF.R.U32.HI R0, RZ, 0x7, R0 ;  /* 0x00000007ff007819 */ /* 0x000fcc0000011600 */
[----:B------:R-:W0:Y:S02]  /*12c0*/  SHFL.IDX PT, R0, R0, RZ, 0x1f ;  /* 0x00001fff00007589 */ /* 0x000e2400000e0000 */
[----:B0-----:R-:W-:-:S13]  /*12d0*/  R2UR UR4, R0 ;  /* 0x00000000000472ca */ /* 0x001fda00000e0000 */
[----:B------:R-:W-:-:S04]  /*12e0*/  ULEA.HI UR5, UR4, UR4, URZ, 0x1 ;  /* 0x0000000404057291 */ /* 0x000fc8000f8f083f */
[----:B------:R-:W-:-:S04]  /*12f0*/  ULOP3.LUT UR5, UR5, 0x7fffe, URZ, 0xc0, !UPT ;  /* 0x0007fffe05057892 */ /* 0x000fc8000f8ec03f */
[----:B------:R-:W-:-:S03]  /*1300*/  UIADD3 UR5, UR4, -UR5, URZ ;  /* 0x8000000504057290 */ /* 0x000fc6000fffe03f */
[----:B------:R-:W-:Y:S01]  /*1310*/  ULDC UR4, c[0x0][0x28c] ;  /* 0x0000a30000047ab9 */ /* 0x000fe20000000800 */
[----:B------:R-:W-:Y:S01]  /*1320*/  ULEA UR5, UR5, UR39, 0xd ;  /* 0x0000002705057291 */ /* 0x000fe2000f8e683f */
[----:B------:R-:W-:-:S03]  /*1330*/  ISETP.LT.AND P0, PT, RZ, UR4, PT ;  /* 0x00000004ff007c0c */ /* 0x000fc6000bf01270 */
[----:B------:R-:W-:-:S04]  /*1340*/  UIADD3 UR5, UR5, 0x100, URZ ;  /* 0x0000010005057890 */ /* 0x000fc8000fffe03f */
[----:B------:R-:W-:-:S04]  /*1350*/  USHF.R.U32.HI UR5, URZ, 0x4, UR5 ;  /* 0x000000043f057899 */ /* 0x000fc80008011605 */
[----:B------:R-:W-:Y:S02]  /*1360*/  ULOP3.LUT UR40, UR5, 0x3fff, URZ, 0xc0, !UPT ;  /* 0x00003fff05287892 */ /* 0x000fe4000f8ec03f */
[----:B--234-:R-:W-:Y:S10]  /*1370*/  @P0 BRA `(.L_x_17) ;  /* 0x0000000000400947 */ /* 0x01cff40003800000 */
[----:B------:R-:W-:Y:S01]  /*1380*/  MOV R0, 0x0 ;  /* 0x0000000000007802 */ /* 0x000fe20000000f00 */
[----:B------:R-:W-:Y:S01]  /*1390*/  ULDC.64 UR4, c[0x4][0x68] ;  /* 0x01001a0000047ab9 */ /* 0x000fe20000000a00 */
[----:B------:R-:W-:Y:S01]  /*13a0*/  ULDC.64 UR6, c[0x4][0x8] ;  /* 0x0100020000067ab9 */ /* 0x000fe20000000a00 */
[----:B---34-:R-:W-:Y:S01]  /*13b0*/  IMAD.U32 R4, RZ, RZ, UR4 ;  /* 0x00000004ff047e24 */ /* 0x018fe2000f8e00ff */
[----:B------:R0:W1:Y:S01]  /*13c0*/  LDC.64 R14, c[0x4][R0] ;  /* 0x01000000000e7b82 */ /* 0x0000620000000a00 */
[----:B------:R-:W-:Y:S01]  /*13d0*/  MOV R5, UR5 ;  /* 0x0000000500057c02 */ /* 0x000fe20008000f00 */
[----:B------:R-:W-:Y:S01]  /*13e0*/  ULDC.64 UR4, c[0x4][0x70] ;  /* 0x01001c0000047ab9 */ /* 0x000fe20000000a00 */
[----:B------:R-:W-:Y:S01]  /*13f0*/  IMAD.U32 R10, RZ, RZ, UR6 ;  /* 0x00000006ff0a7e24 */ /* 0x000fe2000f8e00ff */
[----:B------:R-:W-:Y:S01]  /*1400*/  MOV R8, 0x1e1 ;  /* 0x000001e100087802 */ /* 0x000fe20000000f00 */
[----:B------:R-:W-:Y:S02]  /*1410*/  IMAD.U32 R6, RZ, RZ, UR4 ;  /* 0x00000004ff067e24 */ /* 0x000fe4000f8e00ff */
[----:B------:R-:W-:-:S02]  /*1420*/  IMAD.U32 R7, RZ, RZ, UR5 ;  /* 0x00000005ff077e24 */ /* 0x000fc4000f8e00ff */
[----:B------:R-:W-:Y:S02]  /*1430*/  IMAD.U32 R11, RZ, RZ, UR7 ;  /* 0x00000007ff0b7e24 */ /* 0x000fe4000f8e00ff */
[----:B------:R-:W-:Y:S02]  /*1440*/  IMAD.MOV.U32 R12, RZ, RZ, 0x1 ;  /* 0x00000001ff0c7424 */ /* 0x000fe400078e00ff */
[----:B0-----:R-:W-:-:S07]  /*1450*/  IMAD.MOV.U32 R13, RZ, RZ, RZ ;  /* 0x000000ffff0d7224 */ /* 0x001fce00078e00ff */
[----:B------:R-:W-:-:S07]  /*1460*/  LEPC R20, `(.L_x_17) ;  /* 0x000000001014794e */ /* 0x000fce0000000000 */
[----:B-12--5:R-:W-:Y:S05]  /*1470*/  CALL.ABS.NOINC R14 ;  /* 0x000000000e007343 */ /* 0x026fea0003c00000 */
.L_x_17:
[----:B------:R-:W2:Y:S02]  /*1480*/  LDL R19, [R1+0x88] ;  /* 0x0000880001137983 */ /* 0x000ea40000100800 */
[----:B--2---:R-:W-:-:S04]  /*1490*/  LOP3.LUT R0, R19, 0x1, RZ, 0xfc, !PT ;  /* 0x0000000113007812 */ /* 0x004fc800078efcff */
[----:B------:R-:W-:-:S13]  /*14a0*/  ISETP.NE.AND P0, PT, R0, 0x3, PT ;  /* 0x000000030000780c */ /* 0x000fda0003f05270 */
[----:B------:R-:W-:Y:S05]  /*14b0*/  @!P0 BRA `(.L_x_18) ;  /* 0x0000000000048947 */ /* 0x000fea0003800000 */
[----:B------:R-:W-:Y:S01]  /*14c0*/  BPT.TRAP 0x1 ;  /* 0x000000040000795c */ /* 0x000fe20000300000 */
.L_x_18:
[----:B------:R-:W-:Y:S02]  /*14d0*/  IMAD.U32 R3, RZ, RZ, UR37 ;  /* 0x00000025ff037e24 */ /* 0x000fe4000f8e00ff */
[----:B------:R-:W-:-:S03]  /*14e0*/  IMAD.U32 R0, RZ, RZ, UR36 ;  /* 0x00000024ff007e24 */ /* 0x000fc6000f8e00ff */
[----:B------:R-:W-:Y:S02]  /*14f0*/  LEA R3, R3, UR39, 0x3 ;  /* 0x0000002703037c11 */ /* 0x000fe4000f8e18ff */
[----:B------:R-:W-:-:S04]  /*1500*/  SHF.L.U32 R0, R0, 0x1f, RZ ;  /* 0x0000001f00007819 */ /* 0x000fc800000006ff */
[----:B------:R0:W1:Y:S01]  /*1510*/  SYNCS.PHASECHK.TRANS64.TRYWAIT P1, [R3+URZ], R0 ;  /* 0x00000000030075a7 */ /* 0x000062000802017f */
[----:B------:R-:W-:Y:S05]  /*1520*/  @!P0 BRA `(.L_x_19) ;  /* 0x0000000000048947 */ /* 0x000fea0003800000 */
[----:B------:R-:W-:Y:S01]  /*1530*/  BPT.TRAP 0x1 ;  /* 0x000000040000795c */ /* 0x000fe20000300000 */
.L_x_19:
[----:B-1----:R-:W-:Y:S05]  /*1540*/  @P1 BRA `(.L_x_20) ;  /* 0x0000000000081947 */ /* 0x002fea0003800000 */
[----:B------:R-:W1:Y:S02]  /*1550*/  SYNCS.PHASECHK.TRANS64.TRYWAIT P1, [R3+URZ], R0 ;  /* 0x00000000030075a7 */ /* 0x000e64000802017f */
[----:B-1----:R-:W-:Y:S05]  /*1560*/  @!P1 BRA `(.L_x_21) ;  /* 0x0000019c006c9947 */ /* 0x002fea0003800000 */
.L_x_20:
[----:B------:R-:W-:-:S04]  /*1570*/  UISETP.LT.AND UP0, UPT, UR38, 0x1, UPT ;  /* 0x000000012600788c */ /* 0x000fc8000bf01270 */
[----:B------:R-:W-:-:S06]  /*1580*/  USEL UR4, UR38, 0x1, UP0 ;  /* 0x0000000126047887 */ /* 0x000fcc0008000000 */
[----:B------:R-:W-:Y:S01]  /*1590*/  MOV R6, UR4 ;  /* 0x0000000400067c02 */ /* 0x000fe20008000f00 */
[----:B------:R-:W-:Y:S05]  /*15a0*/  WARPSYNC.ALL ;  /* 0x0000000000007948 */ /* 0x000fea0003800000 */
[----:B------:R-:W-:-:S04]  /*15b0*/  IADD3 R6, -R6, UR38, RZ ;  /* 0x0000002606067c10 */ /* 0x000fc8000fffe1ff */
[----:B------:R-:W-:Y:S01]  /*15c0*/  ISETP.GE.AND P1, PT, R6, 0x1, PT ;  /* 0x000000010600780c */ /* 0x000fe20003f26270 */
[----:B------:R-:W-:Y:S01]  /*15d0*/  UIADD3 UR4, UR39, 0x18100, URZ ;  /* 0x0001810027047890 */ /* 0x000fe2000fffe03f */
[----:B------:R-:W-:Y:S01]  /*15e0*/  WARPGROUP.ARRIVE ;  /* 0x00000000000079c5 */ /* 0x000fe20000000000 */
[----:B------:R-:W-:Y:S01]  /*15f0*/  UMOV UR9, 0x40000040 ;  /* 0x4000004000097882 */ /* 0x000fe20000000000 */
[----:B------:R-:W-:Y:S01]  /*1600*/  UMOV UR11, 0x40000040 ;  /* 0x40000040000b7882 */ /* 0x000fe20000000000 */
[----:B------:R-:W-:Y:S02]  /*1610*/  USHF.R.U32.HI UR5, URZ, 0x4, UR4 ;  /* 0x000000043f057899 */ /* 0x000fe40008011604 */
[----:B------:R-:W-:Y:S02]  /*1620*/  ULOP3.LUT UR4, UR40, 0x10000, URZ, 0xfc, !UPT ;  /* 0x0001000028047892 */ /* 0x000fe4000f8efc3f */
[----:B------:R-:W-:Y:S02]  /*1630*/  ULOP3.LUT UR5, UR5, 0x3fff, URZ, 0xc0, !UPT ;  /* 0x00003fff05057892 */ /* 0x000fe4000f8ec03f */
[----:B------:R-:W-:-:S02]  /*1640*/  UIMAD UR7, UR37, 0xc00, UR4 ;  /* 0x00000c00250778a4 */ /* 0x000fc4000f8e0204 */
[----:B------:R-:W-:Y:S01]  /*1650*/  ULOP3.LUT UR5, UR5, 0x10000, URZ, 0xfc, !UPT ;  /* 0x0001000005057892 */ /* 0x000fe2000f8efc3f */
[----:B------:R-:W-:Y:S01]  /*1660*/  UMOV UR17, UR9 ;  /* 0x0000000900117c82 */ /* 0x000fe20008000000 */
[----:B------:R-:W-:Y:S02]  /*1670*/  UMOV UR19, 0x40000040 ;  /* 0x4000004000137882 */ /* 0x000fe40000000000 */
[----:B------:R-:W-:Y:S01]  /*1680*/  UIMAD UR6, UR37, 0xe00, UR5 ;  /* 0x00000e00250678a4 */ /* 0x000fe2000f8e0205 */
[----:B------:R-:W-:Y:S01]  /*1690*/  UMOV UR8, UR7 ;  /* 0x0000000700087c82 */ /* 0x000fe20008000000 */
[----:B------:R-:W-:Y:S02]  /*16a0*/  UMOV UR21, UR9 ;  /* 0x0000000900157c82 */ /* 0x000fe40008000000 */
[----:B------:R-:W-:Y:S01]  /*16b0*/  UIADD3 UR18, UR6, 0x100, URZ ;  /* 0x0000010006127890 */ /* 0x000fe2000fffe03f */
[----:B------:R-:W-:Y:S02]  /*16c0*/  UMOV UR16, UR8 ;  /* 0x0000000800107c82 */ /* 0x000fe40008000000 */
[----:B------:R-:W-:Y:S01]  /*16d0*/  UMOV UR10, UR6 ;  /* 0x00000006000a7c82 */ /* 0x000fe20008000000 */
[----:B------:R-:W-:Y:S01]  /*16e0*/  UIADD3 UR22, UR6, 0x200, URZ ;  /* 0x0000020006167890 */ /* 0x000fe2000fffe03f */
[----:B------:R-:W-:Y:S01]  /*16f0*/  HGMMA.64x32x16.F32 R24, gdesc[UR8], RZ, !UPT, gsb0 ;  /* 0x00600000081879f0 */ /* 0x000fe2000c0008ff */
[----:B------:R-:W-:Y:S01]  /*1700*/  UMOV UR20, UR8 ;  /* 0x0000000800147c82 */ /* 0x000fe20008000000 */
[----:B------:R-:W-:Y:S01]  /*1710*/  UMOV UR23, 0x40000040 ;  /* 0x4000004000177882 */ /* 0x000fe20000000000 */
[----:B------:R-:W-:Y:S01]  /*1720*/  UIADD3 UR14, UR6, 0x300, URZ ;  /* 0x00000300060e7890 */ /* 0x000fe2000fffe03f */
[----:B------:R-:W-:Y:S01]  /*1730*/  UMOV UR12, UR8 ;  /* 0x00000008000c7c82 */ /* 0x000fe20008000000 */
        /* <DEDUP_REMOVED lines=10> */
[----:B------:R-:W-:-:S02]  /*17e0*/  UIADD3 UR27, UR7, 0x2, URZ ;  /* 0x00000002071b7890 */ /* 0x000fc4000fffe03f */
[----:B------:R-:W-:Y:S01]  /*17f0*/  UIADD3 UR26, UR6, 0x600, URZ ;  /* 0x00000600061a7890 */ /* 0x000fe2000fffe03f */
[----:B------:R-:W-:Y:S01]  /*1800*/  UMOV UR24, UR8 ;  /* 0x0000000800187c82 */ /* 0x000fe20008000000 */
[----:B------:R-:W-:Y:S01]  /*1810*/  UMOV UR25, UR9 ;  /* 0x0000000900197c82 */ /* 0x000fe20008000000 */
[----:B------:R-:W-:Y:S02]  /*1820*/  UIADD3 UR40, UR7, 0x400, URZ ;  /* 0x0000040007287890 */ /* 0x000fe4000fffe03f */
[----:B------:R-:W-:Y:S01]  /*1830*/  UMOV UR8, UR27 ;  /* 0x0000001b00087c82 */ /* 0x000fe20008000000 */
[----:B------:R-:W-:Y:S01]  /*1840*/  UMOV UR27, 0x40000040 ;  /* 0x40000040001b7882 */ /* 0x000fe20000000000 */
[----:B------:R-:W-:Y:S01]  /*1850*/  UMOV UR41, 0x40000040 ;  /* 0x4000004000297882 */ /* 0x000fe20000000000 */
[----:B------:R-:W-:Y:S01]  /*1860*/  UMOV UR42, UR26 ;  /* 0x0000001a002a7c82 */ /* 0x000fe20008000000 */
[----:B------:R-:W-:Y:S01]  /*1870*/  UMOV UR43, UR27 ;  /* 0x0000001b002b7c82 */ /* 0x000fe20008000000 */
[----:B------:R-:W-:Y:S01]  /*1880*/  UMOV UR9, 0x40000040 ;  /* 0x4000004000097882 */ /* 0x000fe20000000000 */
[----:B------:R-:W-:Y:S01]  /*1890*/  UIADD3 UR46, UR6, 0x402, URZ ;  /* 0x00000402062e7890 */ /* 0x000fe2000fffe03f */
[----:B------:R-:W-:Y:S01]  /*18a0*/  UMOV UR44, UR8 ;  /* 0x00000008002c7c82 */ /* 0x000fe20008000000 */
[----:B------:R-:W-:Y:S01]  /*18b0*/  UMOV UR45, UR9 ;  /* 0x00000009002d7c82 */ /* 0x000fe20008000000 */
[----:B------:R-:W-:-:S02]  /*18c0*/  WARPGROUP.DEPBAR.LE gsb0, 0x0 ;  /* 0x00008000000079c5 */ /* 0x000fc40000010000 */
[----:B------:R-:W-:Y:S01]  /*18d0*/  WARPGROUP.ARRIVE ;  /* 0x00000000000079c5 */ /* 0x000fe20000000000 */
[----:B------:R-:W-:Y:S01]  /*18e0*/  IMAD.MOV.U32 R21, RZ, RZ, R24 ;  /* 0x000000ffff157224 */ /* 0x000fe200078e0018 */
[----:B------:R-:W-:Y:S01]  /*18f0*/  MOV R14, R28 ;  /* 0x0000001c000e7202 */ /* 0x000fe20000000f00 */
[----:B------:R-:W-:Y:S01]  /*1900*/  IMAD.MOV.U32 R20, RZ, RZ, R25 ;  /* 0x000000ffff147224 */ /* 0x000fe200078e0019 */
[----:B------:R-:W-:Y:S01]  /*1910*/  MOV R9, R33 ;  /* 0x0000002100097202 */ /* 0x000fe20000000f00 */
[----:B------:R-:W-:Y:S01]  /*1920*/  IMAD.MOV.U32 R19, RZ, RZ, R26 ;  /* 0x000000ffff137224 */ /* 0x000fe200078e001a */
[----:B------:R-:W-:Y:S01]  /*1930*/  HGMMA.64x32x16.F32 R200, gdesc[UR16], RZ, !UPT, gsb0 ;  /* 0x0060000010c879f0 */ /* 0x000fe2000c0008ff */
[----:B------:R-:W-:Y:S01]  /*1940*/  IMAD.MOV.U32 R15, RZ, RZ, R27 ;  /* 0x000000ffff0f7224 */ /* 0x000fe200078e001b */
[----:B01----:R-:W-:Y:S01]  /*1950*/  MOV R3, R38 ;  /* 0x0000002600037202 */ /* 0x003fe20000000f00 */
[----:B------:R-:W-:Y:S01]  /*1960*/  IMAD.MOV.U32 R13, RZ, RZ, R29 ;  /* 0x000000ffff0d7224 */ /* 0x000fe200078e001d */
[----:B------:R-:W-:Y:S01]  /*1970*/  UMOV UR16, UR40 ;  /* 0x0000002800107c82 */ /* 0x000fe20008000000 */
[----:B------:R-:W-:Y:S01]  /*1980*/  IMAD.MOV.U32 R12, RZ, RZ, R30 ;  /* 0x000000ffff0c7224 */ /* 0x000fe200078e001e */
[----:B------:R-:W-:Y:S01]  /*1990*/  UMOV UR17, UR41 ;  /* 0x0000002900117c82 */ /* 0x000fe20008000000 */
[----:B------:R-:W-:-:S02]  /*19a0*/  IMAD.MOV.U32 R11, RZ, RZ, R31 ;  /* 0x000000ffff0b7224 */ /* 0x000fc400078e001f */
[----:B------:R-:W-:Y:S02]  /*19b0*/  IMAD.MOV.U32 R10, RZ, RZ, R32 ;  /* 0x000000ffff0a7224 */ /* 0x000fe400078e0020 */
[----:B------:R-:W-:Y:S02]  /*19c0*/  IMAD.MOV.U32 R8, RZ, RZ, R34 ;  /* 0x000000ffff087224 */ /* 0x000fe400078e0022 */
[----:B------:R-:W-:Y:S01]  /*19d0*/  IMAD.MOV.U32 R7, RZ, RZ, R35 ;  /* 0x000000ffff077224 */ /* 0x000fe200078e0023 */
[----:B------:R-:W-:Y:S01]  /*19e0*/  MOV R220, R10 ;  /* 0x0000000a00dc7202 */ /* 0x000fe20000000f00 */
[----:B---34-:R-:W-:Y:S02]  /*19f0*/  IMAD.MOV.U32 R5, RZ, RZ, R36 ;  /* 0x000000ffff057224 */ /* 0x018fe400078e0024 */
[----:B------:R-:W-:Y:S02]  /*1a00*/  IMAD.MOV.U32 R4, RZ, RZ, R37 ;  /* 0x000000ffff047224 */ /* 0x000fe400078e0025 */
[----:B------:R-:W-:-:S02]  /*1a10*/  IMAD.MOV.U32 R0, RZ, RZ, R39 ;  /* 0x000000ffff007224 */ /* 0x000fc400078e0027 */
[----:B------:R-:W-:Y:S01]  /*1a20*/  IMAD.MOV.U32 R226, RZ, RZ, R3 ;  /* 0x000000ffffe27224 */ /* 0x000fe200078e0003 */
[----:B------:R-:W-:Y:S01]  /*1a30*/  MOV R225, R4 ;  /* 0x0000000400e17202 */ /* 0x000fe20000000f00 */
[----:B------:R-:W-:Y:S02]  /*1a40*/  IMAD.MOV.U32 R227, RZ, RZ, R0 ;  /* 0x000000ffffe37224 */ /* 0x000fe400078e0000 */
[----:B------:R-:W-:Y:S02]  /*1a50*/  IMAD.MOV.U32 R224, RZ, RZ, R5 ;  /* 0x000000ffffe07224 */ /* 0x000fe400078e0005 */
[----:B------:R-:W-:Y:S02]  /*1a60*/  IMAD.MOV.U32 R216, RZ, RZ, R14 ;  /* 0x000000ffffd87224 */ /* 0x000fe400078e000e */
[----:B------:R-:W-:Y:S02]  /*1a70*/  IMAD.MOV.U32 R217, RZ, RZ, R13 ;  /* 0x000000ffffd97224 */ /* 0x000fe400078e000d */
[----:B------:R-:W-:-:S02]  /*1a80*/  IMAD.MOV.U32 R218, RZ, RZ, R12 ;  /* 0x000000ffffda7224 */ /* 0x000fc400078e000c */
[----:B------:R-:W-:Y:S02]  /*1a90*/  IMAD.MOV.U32 R219, RZ, RZ, R11 ;  /* 0x000000ffffdb7224 */ /* 0x000fe400078e000b */
[----:B------:R-:W-:Y:S02]  /*1aa0*/  IMAD.MOV.U32 R221, RZ, RZ, R9 ;  /* 0x000000ffffdd7224 */ /* 0x000fe400078e0009 */
[----:B------:R-:W-:Y:S02]  /*1ab0*/  IMAD.MOV.U32 R222, RZ, RZ, R8 ;  /* 0x000000ffffde7224 */ /* 0x000fe400078e0008 */
[----:B------:R-:W-:Y:S01]  /*1ac0*/  IMAD.MOV.U32 R223, RZ, RZ, R7 ;  /* 0x000000ffffdf7224 */ /* 0x000fe200078e0007 */
[----:B------:R-:W-:Y:S02]  /*1ad0*/  WARPGROUP.DEPBAR.LE gsb0, 0x0 ;  /* 0x00008000000079c5 */ /* 0x000fe40000010000 */
[----:B------:R-:W-:Y:S01]  /*1ae0*/  WARPGROUP.ARRIVE ;  /* 0x00000000000079c5 */ /* 0x000fe20000000000 */
[----:B------:R0:W-:Y:S04]  /*1af0*/  STL.64 [R1+0x298], R214 ;  /* 0x000298d601007387 */ /* 0x0001e80000100a00 */
[----:B------:R1:W-:Y:S01]  /*1b00*/  STL.64 [R1+0x290], R212 ;  /* 0x000290d401007387 */ /* 0x0003e20000100a00 */
[----:B------:R-:W-:Y:S01]  /*1b10*/  HGMMA.64x32x16.F32 R168, gdesc[UR20], RZ, !UPT, gsb0 ;  /* 0x0060000014a879f0 */ /* 0x000fe2000c0008ff */
[----:B------:R-:W-:Y:S01]  /*1b20*/  UMOV UR20, UR40 ;  /* 0x0000002800147c82 */ /* 0x000fe20008000000 */
[----:B------:R-:W-:Y:S01]  /*1b30*/  UMOV UR21, UR41 ;  /* 0x0000002900157c82 */ /* 0x000fe20008000000 */
[----:B0-----:R-:W-:Y:S01]  /*1b40*/  IMAD.MOV.U32 R214, RZ, RZ, R19 ;  /* 0x000000ffffd67224 */ /* 0x001fe200078e0013 */
[----:B------:R-:W-:Y:S01]  /*1b50*/  MOV R215, R15 ;  /* 0x0000000f00d77202 */ /* 0x000fe20000000f00 */
[----:B-1----:R-:W-:-:S02]  /*1b60*/  IMAD.MOV.U32 R212, RZ, RZ, R21 ;  /* 0x000000ffffd47224 */ /* 0x002fc400078e0015 */
[----:B------:R-:W-:Y:S02]  /*1b70*/  IMAD.MOV.U32 R213, RZ, RZ, R20 ;  /* 0x000000ffffd57224 */ /* 0x000fe400078e0014 */
[----:B------:R-:W-:Y:S04]  /*1b80*/  STL.64 [R1+0x2d8], R214 ;  /* 0x0002d8d601007387 */ /* 0x000fe80000100a00 */
[----:B------:R-:W-:Y:S04]  /*1b90*/  STL.64 [R1+0x2d0], R212 ;  /* 0x0002d0d401007387 */ /* 0x000fe80000100a00 */
[----:B------:R-:W-:Y:S04]  /*1ba0*/  STL.64 [R1+0x2c8], R210 ;  /* 0x0002c8d201007387 */ /* 0x000fe80000100a00 */
[----:B------:R-:W-:Y:S04]  /*1bb0*/  STL.64 [R1+0x2c0], R208 ;  /* 0x0002c0d001007387 */ /* 0x000fe80000100a00 */
[----:B------:R-:W-:Y:S04]  /*1bc0*/  STL.64 [R1+0x2b8], R206 ;  /* 0x0002b8ce01007387 */ /* 0x000fe80000100a00 */
[----:B------:R-:W-:Y:S04]  /*1bd0*/  STL.64 [R1+0x2b0], R204 ;  /* 0x0002b0cc01007387 */ /* 0x000fe80000100a00 */
[----:B------:R-:W-:Y:S04]  /*1be0*/  STL.64 [R1+0x2a8], R202 ;  /* 0x0002a8ca01007387 */ /* 0x000fe80000100a00 */
[----:B------:R0:W-:Y:S01]  /*1bf0*/  STL.64 [R1+0x2a0], R200 ;  /* 0x0002a0c801007387 */ /* 0x0001e20000100a00 */
[----:B------:R-:W-:-:S02]  /*1c00*/  WARPGROUP.DEPBAR.LE gsb0, 0x0 ;  /* 0x00008000000079c5 */ /* 0x000fc40000010000 */
[----:B------:R-:W-:-:S06]  /*1c10*/  WARPGROUP.ARRIVE ;  /* 0x00000000000079c5 */ /* 0x000fcc0000000000 */
[----:B------:R-:W-:Y:S01]  /*1c20*/  HGMMA.64x32x16.F32 R136, gdesc[UR12], RZ, !UPT, gsb0 ;  /* 0x006000000c8879f0 */ /* 0x000fe2000c0008ff */
[----:B------:R-:W-:Y:S01]  /*1c30*/  UMOV UR12, UR40 ;  /* 0x00000028000c7c82 */ /* 0x000fe20008000000 */
[----:B------:R-:W-:Y:S01]  /*1c40*/  UMOV UR13, UR41 ;  /* 0x00000029000d7c82 */ /* 0x000fe20008000000 */
[----:B------:R-:W-:Y:S02]  /*1c50*/  WARPGROUP.DEPBAR.LE gsb0, 0x0 ;  /* 0x00008000000079c5 */ /* 0x000fe40000010000 */
        /* <DEDUP_REMOVED lines=12> */
[----:B------:R-:W-:Y:S01]  /*1d20*/  UIADD3 UR26, UR6, 0x102, URZ ;  /* 0x00000102061a7890 */ /* 0x000fe2000fffe03f */
[----:B------:R-:W-:Y:S01]  /*1d30*/  UMOV UR24, UR8 ;  /* 0x0000000800187c82 */ /* 0x000fe20008000000 */
[----:B------:R-:W-:Y:S01]  /*1d40*/  UMOV UR25, UR9 ;  /* 0x0000000900197c82 */ /* 0x000fe20008000000 */
[----:B------:R-:W-:Y:S02]  /*1d50*/  WARPGROUP.DEPBAR.LE gsb0, 0x0 ;  /* 0x00008000000079c5 */ /* 0x000fe40000010000 */
[----:B------:R-:W-:-:S06]  /*1d60*/  WARPGROUP.ARRIVE ;  /* 0x00000000000079c5 */ /* 0x000fcc0000000000 */
[----:B------:R-:W-:Y:S01]  /*1d70*/  HGMMA.64x32x16.F32 R24, gdesc[UR40], RZ, !UPT, gsb0 ;  /* 0x00600000281879f0 */ /* 0x000fe2000c0008ff */
[----:B------:R-:W-:Y:S01]  /*1d80*/  UMOV UR42, UR10 ;  /* 0x0000000a002a7c82 */ /* 0x000fe20008000000 */
[----:B------:R-:W-:Y:S01]  /*1d90*/  UMOV UR43, UR11 ;  /* 0x0000000b002b7c82 */ /* 0x000fe20008000000 */
[----:B------:R-:W-:Y:S01]  /*1da0*/  UMOV UR11, 0x40000040 ;  /* 0x40000040000b7882 */ /* 0x000fe20000000000 */
[----:B------:R-:W-:Y:S02]  /*1db0*/  WARPGROUP.DEPBAR.LE gsb0, 0x0 ;  /* 0x00008000000079c5 */ /* 0x000fe40000010000 */
[----:B------:R-:W-:-:S06]  /*1dc0*/  WARPGROUP.ARRIVE ;  /* 0x00000000000079c5 */ /* 0x000fcc0000000000 */
[----:B------:R-:W-:Y:S01]  /*1dd0*/  HGMMA.64x32x16.F32 R56, gdesc[UR32], RZ, !UPT, gsb0 ;  /* 0x00600000203879f0 */ /* 0x000fe2000c0008ff */
[----:B------:R-:W-:Y:S01]  /*1de0*/  UMOV UR27, 0x40000040 ;  /* 0x40000040001b7882 */ /* 0x000fe20000000000 */
[----:B------:R-:W-:Y:S01]  /*1df0*/  UIADD3 UR34, UR6, 0x202, URZ ;  /* 0x0000020206227890 */ /* 0x000fe2000fffe03f */
[----:B------:R-:W-:Y:S01]  /*1e00*/  UMOV UR32, UR8 ;  /* 0x0000000800207c82 */ /* 0x000fe20008000000 */
[----:B------:R-:W-:Y:S01]  /*1e10*/  UMOV UR33, UR9 ;  /* 0x0000000900217c82 */ /* 0x000fe20008000000 */
[----:B------:R-:W-:Y:S02]  /*1e20*/  WARPGROUP.DEPBAR.LE gsb0, 0x0 ;  /* 0x00008000000079c5 */ /* 0x000fe40000010000 */
[----:B------:R-:W-:-:S06]  /*1e30*/  WARPGROUP.ARRIVE ;  /* 0x00000000000079c5 */ /* 0x000fcc0000000000 */
[----:B------:R-:W-:Y:S01]  /*1e40*/  HGMMA.64x32x16.F32 R88, gdesc[UR28], RZ, !UPT, gsb0 ;  /* 0x006000001c5879f0 */ /* 0x000fe2000c0008ff */
[----:B------:R-:W-:Y:S01]  /*1e50*/  UMOV UR35, 0x40000040 ;  /* 0x4000004000237882 */ /* 0x000fe20000000000 */
[----:B------:R-:W-:Y:S01]  /*1e60*/  UMOV UR28, UR8 ;  /* 0x00000008001c7c82 */ /* 0x000fe20008000000 */
[----:B------:R-:W-:Y:S01]  /*1e70*/  UMOV UR29, UR9 ;  /* 0x00000009001d7c82 */ /* 0x000fe20008000000 */
[----:B------:R-:W-:Y:S02]  /*1e80*/  WARPGROUP.DEPBAR.LE gsb0, 0x0 ;  /* 0x00008000000079c5 */ /* 0x000fe40000010000 */
[----:B------:R-:W-:-:S06]  /*1e90*/  WARPGROUP.ARRIVE ;  /* 0x00000000000079c5 */ /* 0x000fcc0000000000 */
[----:B------:R-:W-:Y:S01]  /*1ea0*/  HGMMA.64x32x16.F32 R120, gdesc[UR12], RZ, !UPT, gsb0 ;  /* 0x006000000c7879f0 */ /* 0x000fe2000c0008ff */
[----:B------:R-:W-:-:S07]  /*1eb0*/  UIADD3 UR12, UR6, 0x2, URZ ;  /* 0x00000002060c7890 */ /* 0x000fce000fffe03f */
[----:B------:R-:W-:Y:S01]  /*1ec0*/  UMOV UR10, UR12 ;  /* 0x0000000c000a7c82 */ /* 0x000fe20008000000 */
[----:B------:R-:W-:Y:S02]  /*1ed0*/  WARPGROUP.DEPBAR.LE gsb0, 0x0 ;  /* 0x00008000000079c5 */ /* 0x000fe40000010000 */
[----:B------:R-:W-:-:S06]  /*1ee0*/  WARPGROUP.ARRIVE ;  /* 0x00000000000079c5 */ /* 0x000fcc0000000000 */
[----:B------:R-:W-:Y:S03]  /*1ef0*/  HGMMA.64x32x16.F32 R152, gdesc[UR20], RZ, !UPT, gsb0 ;  /* 0x00600000149879f0 */ /* 0x000fe6000c0008ff */
[----:B------:R-:W-:Y:S02]  /*1f00*/  WARPGROUP.DEPBAR.LE gsb0, 0x0 ;  /* 0x00008000000079c5 */ /* 0x000fe40000010000 */
[----:B------:R-:W-:-:S06]  /*1f10*/  WARPGROUP.ARRIVE ;  /* 0x00000000000079c5 */ /* 0x000fcc0000000000 */
[----:B------:R-:W-:Y:S03]  /*1f20*/  HGMMA.64x32x16.F32 R184, gdesc[UR16], RZ, !UPT, gsb0 ;  /* 0x0060000010b879f0 */ /* 0x000fe6000c0008ff */
[----:B------:R-:W-:Y:S02]  /*1f30*/  WARPGROUP.DEPBAR.LE gsb0, 0x0 ;  /* 0x00008000000079c5 */ /* 0x000fe40000010000 */
[----:B0-----:R-:W-:-:S06]  /*1f40*/  WARPGROUP.ARRIVE ;  /* 0x00000000000079c5 */ /* 0x001fcc0000000000 */
[----:B------:R-:W-:Y:S03]  /*1f50*/  HGMMA.64x32x16.F32 R200, gdesc[UR40], RZ, !UPT, gsb0 ;  /* 0x0060000028c879f0 */ /* 0x000fe6000c0008ff */
[----:B------:R-:W-:Y:S02]  /*1f60*/  WARPGROUP.DEPBAR.LE gsb0, 0x0 ;  /* 0x00008000000079c5 */ /* 0x000fe40000010000 */
[----:B------:R-:W-:Y:S01]  /*1f70*/  IMAD.MOV.U32 R3, RZ, RZ, R214 ;  /* 0x000000ffff037224 */ /* 0x000fe200078e00d6 */
[----:B------:R-:W-:Y:S01]  /*1f80*/  MOV R5, R212 ;  /* 0x000000d400057202 */ /* 0x000fe20000000f00 */
[----:B------:R-:W-:Y:S01]  /*1f90*/  IMAD.MOV.U32 R0, RZ, RZ, R215 ;  /* 0x000000ffff007224 */ /* 0x000fe200078e00d7 */
[----:B------:R-:W-:Y:S01]  /*1fa0*/  MOV R11, R207 ;  /* 0x000000cf000b7202 */ /* 0x000fe20000000f00 */
[----:B------:R-:W-:Y:S01]  /*1fb0*/  IMAD.MOV.U32 R4, RZ, RZ, R213 ;  /* 0x000000ffff047224 */ /* 0x000fe200078e00d5 */
[----:B------:R-:W2:Y:S01]  /*1fc0*/  LDL.LU.64 R214, [R1+0x2d8] ;  /* 0x0002d80001d67983 */ /* 0x000ea20000300a00 */
[----:B------:R-:W-:Y:S01]  /*1fd0*/  IMAD.MOV.U32 R8, RZ, RZ, R210 ;  /* 0x000000ffff087224 */ /* 0x000fe200078e00d2 */
[----:B------:R-:W-:Y:S01]  /*1fe0*/  MOV R19, R202 ;  /* 0x000000ca00137202 */ /* 0x000fe20000000f00 */
[----:B------:R-:W-:Y:S01]  /*1ff0*/  IMAD.MOV.U32 R7, RZ, RZ, R211 ;  /* 0x000000ffff077224 */ /* 0x000fe200078e00d3 */
[----:B------:R-:W2:Y:S01]  /*2000*/  LDL.LU.64 R212, [R1+0x2d0] ;  /* 0x0002d00001d47983 */ /* 0x000ea20000300a00 */
[----:B------:R-:W-:-:S02]  /*2010*/  IMAD.MOV.U32 R10, RZ, RZ, R208 ;  /* 0x000000ffff0a7224 */ /* 0x000fc400078e00d0 */
[----:B------:R-:W-:Y:S01]  /*2020*/  IMAD.MOV.U32 R9, RZ, RZ, R209 ;  /* 0x000000ffff097224 */ /* 0x000fe200078e00d1 */
[----:B------:R-:W3:Y:S01]  /*2030*/  LDL.LU.64 R210, [R1+0x2c8] ;  /* 0x0002c80001d27983 */ /* 0x000ee20000300a00 */
[----:B------:R-:W-:Y:S02]  /*2040*/  IMAD.MOV.U32 R12, RZ, RZ, R206 ;  /* 0x000000ffff0c7224 */ /* 0x000fe400078e00ce */
[----:B------:R-:W-:Y:S01]  /*2050*/  IMAD.MOV.U32 R14, RZ, RZ, R204 ;  /* 0x000000ffff0e7224 */ /* 0x000fe200078e00cc */
[----:B------:R-:W3:Y:S01]  /*2060*/  LDL.LU.64 R208, [R1+0x2c0] ;  /* 0x0002c00001d07983 */ /* 0x000ee20000300a00 */
[----:B------:R-:W-:Y:S02]  /*2070*/  IMAD.MOV.U32 R13, RZ, RZ, R205 ;  /* 0x000000ffff0d7224 */ /* 0x000fe400078e00cd */
[----:B------:R-:W-:Y:S01]  /*2080*/  IMAD.MOV.U32 R15, RZ, RZ, R203 ;  /* 0x000000ffff0f7224 */ /* 0x000fe200078e00cb */
[----:B------:R-:W3:Y:S01]  /*2090*/  LDL.LU.64 R206, [R1+0x2b8] ;  /* 0x0002b80001ce7983 */ /* 0x000ee20000300a00 */
[----:B------:R-:W-:-:S02]  /*20a0*/  IMAD.MOV.U32 R21, RZ, RZ, R200 ;  /* 0x000000ffff157224 */ /* 0x000fc400078e00c8 */
[----:B------:R-:W-:Y:S01]  /*20b0*/  IMAD.MOV.U32 R20, RZ, RZ, R201 ;  /* 0x000000ffff147224 */ /* 0x000fe200078e00c9 */
[----:B------:R-:W3:Y:S04]  /*20c0*/  LDL.LU.64 R204, [R1+0x2b0] ;  /* 0x0002b00001cc7983 */ /* 0x000ee80000300a00 */
[----:B------:R-:W3:Y:S04]  /*20d0*/  LDL.LU.64 R202, [R1+0x2a8] ;  /* 0x0002a80001ca7983 */ /* 0x000ee80000300a00 */
[----:B------:R-:W3:Y:S01]  /*20e0*/  LDL.LU.64 R200, [R1+0x2a0] ;  /* 0x0002a00001c87983 */ /* 0x000ee20000300a00 */
[----:B--2---:R-:W-:-:S06]  /*20f0*/  WARPGROUP.ARRIVE ;  /* 0x00000000000079c5 */ /* 0x004fcc0000000000 */
[----:B------:R-:W-:Y:S03]  /*2100*/  HGMMA.64x32x16.F32 R212, gdesc[UR8], R212, gsb0 ;  /* 0x0060000008d479f0 */ /* 0x000fe600080008d4 */
[----:B------:R-:W-:Y:S02]  /*2110*/  WARPGROUP.DEPBAR.LE gsb0, 0x0 ;  /* 0x00008000000079c5 */ /* 0x000fe40000010000 */
[----:B------:R-:W-:Y:S04]  /*2120*/  STL.64 [R1+0x40], R212 ;  /* 0x000040d401007387 */ /* 0x000fe80000100a00 */
[----:B------:R0:W-:Y:S04]  /*2130*/  STL.64 [R1+0x48], R214 ;  /* 0x000048d601007387 */ /* 0x0001e80000100a00 */
[----:B------:R-:W-:Y:S04]  /*2140*/  STL.64 [R1+0x50], R216 ;  /* 0x000050d801007387 */ /* 0x000fe80000100a00 */
[----:B------:R-:W-:Y:S04]  /*2150*/  STL.64 [R1+0x58], R218 ;  /* 0x000058da01007387 */ /* 0x000fe80000100a00 */
[----:B------:R-:W-:Y:S04]  /*2160*/  STL.64 [R1+0x60], R220 ;  /* 0x000060dc01007387 */ /* 0x000fe80000100a00 */
[----:B------:R-:W-:Y:S04]  /*2170*/  STL.64 [R1+0x68], R222 ;  /* 0x000068de01007387 */ /* 0x000fe80000100a00 */
[----:B------:R-:W-:Y:S04]  /*2180*/  STL.64 [R1+0x70], R224 ;  /* 0x000070e001007387 */ /* 0x000fe80000100a00 */
[----:B------:R-:W-:Y:S04]  /*2190*/  STL.64 [R1+0x78], R226 ;  /* 0x000078e201007387 */ /* 0x000fe80000100a00 */
[----:B0-----:R-:W3:Y:S04]  /*21a0*/  LDL.LU.64 R214, [R1+0x298] ;  /* 0x0002980001d67983 */ /* 0x001ee80000300a00 */
[----:B------:R-:W3:Y:S01]  /*21b0*/  LDL.LU.64 R212, [R1+0x290] ;  /* 0x0002900001d47983 */ /* 0x000ee20000300a00 */
[----:B------:R-:W-:Y:S01]  /*21c0*/  UIADD3 UR30, UR6, 0x302, URZ ;  /* 0x00000302061e7890 */ /* 0x000fe2000fffe03f */
[----:B------:R-:W-:Y:S01]  /*21d0*/  UMOV UR31, 0x40000040 ;  /* 0x40000040001f7882 */ /* 0x000fe20000000000 */
[----:B------:R-:W-:Y:S01]  /*21e0*/  UMOV UR47, 0x40000040 ;  /* 0x40000040002f7882 */ /* 0x000fe20000000000 */
[----:B------:R-:W-:Y:S01]  /*21f0*/  UIADD3 UR14, UR6, 0x502, URZ ;  /* 0x00000502060e7890 */ /* 0x000fe2000fffe03f */
[----:B------:R-:W-:Y:S01]  /*2200*/  UMOV UR12, UR8 ;  /* 0x00000008000c7c82 */ /* 0x000fe20008000000 */
[----:B------:R-:W-:Y:S01]  /*2210*/  UMOV UR13, UR9 ;  /* 0x00000009000d7c82 */ /* 0x000fe20008000000 */
[----:B------:R-:W-:Y:S01]  /*2220*/  UMOV UR15, 0x40000040 ;  /* 0x40000040000f7882 */ /* 0x000fe20000000000 */
[----:B---3--:R-:W-:-:S06]  /*2230*/  WARPGROUP.ARRIVE ;  /* 0x00000000000079c5 */ /* 0x008fcc0000000000 */
[----:B------:R-:W-:Y:S03]  /*2240*/  HGMMA.64x32x16.F32 R200, gdesc[UR24], R200, gsb0 ;  /* 0x0060000018c879f0 */ /* 0x000fe600080008c8 */
[----:B------:R-:W-:Y:S02]  /*2250*/  WARPGROUP.DEPBAR.LE gsb0, 0x0 ;  /* 0x00008000000079c5 */ /* 0x000fe40000010000 */
[----:B------:R-:W-:-:S06]  /*2260*/  WARPGROUP.ARRIVE ;  /* 0x00000000000079c5 */ /* 0x000fcc0000000000 */
        /* <DEDUP_REMOVED lines=9> */
[----:B------:R-:W-:Y:S01]  /*2300*/  HGMMA.64x32x16.F32 R72, gdesc[UR12], R72, gsb0 ;  /* 0x006000000c4879f0 */ /* 0x000fe20008000848 */
[----:B------:R-:W-:Y:S01]  /*2310*/  UIADD3 UR18, UR6, 0x602, URZ ;  /* 0x0000060206127890 */ /* 0x000fe2000fffe03f */
[----:B------:R-:W-:Y:S01]  /*2320*/  UMOV UR16, UR8 ;  /* 0x0000000800107c82 */ /* 0x000fe20008000000 */
[----:B------:R-:W-:Y:S01]  /*2330*/  UMOV UR17, UR9 ;  /* 0x0000000900117c82 */ /* 0x000fe20008000000 */
[----:B------:R-:W-:Y:S01]  /*2340*/  UMOV UR19, 0x40000040 ;  /* 0x4000004000137882 */ /* 0x000fe20000000000 */
[----:B------:R-:W-:Y:S02]  /*2350*/  WARPGROUP.DEPBAR.LE gsb0, 0x0 ;  /* 0x00008000000079c5 */ /* 0x000fe40000010000 */
[----:B------:R-:W-:-:S06]  /*2360*/  WARPGROUP.ARRIVE ;  /* 0x00000000000079c5 */ /* 0x000fcc0000000000 */
[----:B------:R-:W-:Y:S01]  /*2370*/  HGMMA.64x32x16.F32 R40, gdesc[UR16], R40, gsb0 ;  /* 0x00600000102879f0 */ /* 0x000fe20008000828 */
[----:B------:R-:W-:Y:S01]  /*2380*/  UIADD3 UR20, UR7, 0x402, URZ ;  /* 0x0000040207147890 */ /* 0x000fe2000fffe03f */
[----:B------:R-:W-:-:S06]  /*2390*/  UMOV UR17, 0x40000040 ;  /* 0x4000004000117882 */ /* 0x000fcc0000000000 */
[----:B------:R-:W-:Y:S01]  /*23a0*/  UMOV UR16, UR20 ;  /* 0x0000001400107c82 */ /* 0x000fe20008000000 */
[----:B------:R-:W-:Y:S02]  /*23b0*/  WARPGROUP.DEPBAR.LE gsb0, 0x0 ;  /* 0x00008000000079c5 */ /* 0x000fe40000010000 */
[----:B------:R-:W-:-:S06]  /*23c0*/  WARPGROUP.ARRIVE ;  /* 0x00000000000079c5 */ /* 0x000fcc0000000000 */
[----:B------:R-:W-:Y:S01]  /*23d0*/  HGMMA.64x32x16.F32 R24, gdesc[UR16], R24, gsb0 ;  /* 0x00600000101879f0 */ /* 0x000fe20008000818 */
[----:B------:R-:W-:Y:S01]  /*23e0*/  UMOV UR12, UR16 ;  /* 0x00000010000c7c82 */ /* 0x000fe20008000000 */
[----:B------:R-:W-:Y:S01]  /*23f0*/  UMOV UR13, UR17 ;  /* 0x00000011000d7c82 */ /* 0x000fe20008000000 */
[----:B------:R-:W-:Y:S04]  /*2400*/  STL.64 [R1+0x248], R214 ;  /* 0x000248d601007387 */ /* 0x000fe80000100a00 */
[----:B------:R0:W-:Y:S04]  /*2410*/  STL.64 [R1+0x240], R212 ;  /* 0x000240d401007387 */ /* 0x0001e80000100a00 */
[----:B0-----:R-:W2:Y:S04]  /*2420*/  LDL.LU.64 R212, [R1+0x40] ;  /* 0x0000400001d47983 */ /* 0x001ea80000300a00 */
[----:B------:R-:W3:Y:S01]  /*2430*/  LDL.LU.64 R214, [R1+0x48] ;  /* 0x0000480001d67983 */ /* 0x000ee20000300a00 */
[----:B------:R-:W-:-:S02]  /*2440*/  WARPGROUP.DEPBAR.LE gsb0, 0x0 ;  /* 0x00008000000079c5 */ /* 0x000fc40000010000 */
[----:B------:R-:W-:-:S06]  /*2450*/  WARPGROUP.ARRIVE ;  /* 0x00000000000079c5 */ /* 0x000fcc0000000000 */
[----:B------:R-:W-:Y:S01]  /*2460*/  HGMMA.64x32x16.F32 R56, gdesc[UR12], R56, gsb0 ;  /* 0x006000000c3879f0 */ /* 0x000fe20008000838 */
[----:B------:R-:W-:Y:S01]  /*2470*/  UMOV UR44, UR16 ;  /* 0x00000010002c7c82 */ /* 0x000fe20008000000 */
[----:B------:R-:W-:Y:S01]  /*2480*/  UMOV UR45, UR17 ;  /* 0x00000011002d7c82 */ /* 0x000fe20008000000 */
[----:B------:R-:W-:Y:S02]  /*2490*/  WARPGROUP.DEPBAR.LE gsb0, 0x0 ;  /* 0x00008000000079c5 */ /* 0x000fe40000010000 */
        /* <DEDUP_REMOVED lines=17> */
[----:B---3--:R-:W-:Y:S04]  /*25b0*/  STL.64 [R1+0x288], R214 ;  /* 0x000288d601007387 */ /* 0x008fe80000100a00 */
[----:B--2---:R0:W-:Y:S04]  /*25c0*/  STL.64 [R1+0x280], R212 ;  /* 0x000280d401007387 */ /* 0x0041e80000100a00 */
[----:B------:R1:W-:Y:S04]  /*25d0*/  STL.64 [R1+0x278], R210 ;  /* 0x000278d201007387 */ /* 0x0003e80000100a00 */
[----:B------:R2:W-:Y:S04]  /*25e0*/  STL.64 [R1+0x270], R208 ;  /* 0x000270d001007387 */ /* 0x0005e80000100a00 */
[----:B------:R3:W-:Y:S01]  /*25f0*/  STL.64 [R1+0x268], R206 ;  /* 0x000268ce01007387 */ /* 0x0007e20000100a00 */
[----:B0-----:R-:W-:-:S03]  /*2600*/  IMAD.MOV.U32 R212, RZ, RZ, R5 ;  /* 0x000000ffffd47224 */ /* 0x001fc600078e0005 */
[----:B------:R0:W-:Y:S01]  /*2610*/  STL.64 [R1+0x260], R204 ;  /* 0x000260cc01007387 */ /* 0x0001e20000100a00 */
[----:B-1----:R-:W-:Y:S01]  /*2620*/  IMAD.MOV.U32 R210, RZ, RZ, R8 ;  /* 0x000000ffffd27224 */ /* 0x002fe200078e0008 */
[----:B------:R-:W-:Y:S02]  /*2630*/  MOV R211, R7 ;  /* 0x0000000700d37202 */ /* 0x000fe40000000f00 */
[----:B------:R1:W-:Y:S01]  /*2640*/  STL.64 [R1+0x258], R202 ;  /* 0x000258ca01007387 */ /* 0x0003e20000100a00 */
[----:B--2---:R-:W-:Y:S02]  /*2650*/  IMAD.MOV.U32 R208, RZ, RZ, R10 ;  /* 0x000000ffffd07224 */ /* 0x004fe400078e000a */
[----:B------:R-:W-:Y:S01]  /*2660*/  IMAD.MOV.U32 R209, RZ, RZ, R9 ;  /* 0x000000ffffd17224 */ /* 0x000fe200078e0009 */
[----:B------:R2:W-:Y:S01]  /*2670*/  STL.64 [R1+0x250], R200 ;  /* 0x000250c801007387 */ /* 0x0005e20000100a00 */
[----:B---3--:R-:W-:Y:S01]  /*2680*/  MOV R206, R12 ;  /* 0x0000000c00ce7202 */ /* 0x008fe20000000f00 */
[----:B------:R-:W-:-:S02]  /*2690*/  IMAD.MOV.U32 R207, RZ, RZ, R11 ;  /* 0x000000ffffcf7224 */ /* 0x000fc400078e000b */
[----:B0-----:R-:W-:Y:S01]  /*26a0*/  IMAD.MOV.U32 R204, RZ, RZ, R14 ;  /* 0x000000ffffcc7224 */ /* 0x001fe200078e000e */
[----:B------:R-:W-:Y:S01]  /*26b0*/  UMOV UR8, UR16 ;  /* 0x0000001000087c82 */ /* 0x000fe20008000000 */
[----:B------:R-:W-:Y:S01]  /*26c0*/  IMAD.MOV.U32 R205, RZ, RZ, R13 ;  /* 0x000000ffffcd7224 */ /* 0x000fe200078e000d */
[----:B------:R-:W-:Y:S01]  /*26d0*/  UMOV UR9, UR17 ;  /* 0x0000001100097c82 */ /* 0x000fe20008000000 */
[----:B-1----:R-:W-:Y:S01]  /*26e0*/  IMAD.MOV.U32 R202, RZ, RZ, R19 ;  /* 0x000000ffffca7224 */ /* 0x002fe200078e0013 */
[----:B------:R-:W3:Y:S01]  /*26f0*/  LDL.LU.64 R216, [R1+0x50] ;  /* 0x0000500001d87983 */ /* 0x000ee20000300a00 */
[----:B------:R-:W-:Y:S02]  /*2700*/  IMAD.MOV.U32 R203, RZ, RZ, R15 ;  /* 0x000000ffffcb7224 */ /* 0x000fe400078e000f */
[----:B--2---:R-:W-:Y:S01]  /*2710*/  IMAD.MOV.U32 R200, RZ, RZ, R21 ;  /* 0x000000ffffc87224 */ /* 0x004fe200078e0015 */
[----:B------:R-:W-:Y:S01]  /*2720*/  MOV R201, R20 ;  /* 0x0000001400c97202 */ /* 0x000fe20000000f00 */
[----:B------:R-:W-:Y:S01]  /*2730*/  IMAD.MOV.U32 R213, RZ, RZ, R4 ;  /* 0x000000ffffd57224 */ /* 0x000fe200078e0004 */
[----:B------:R-:W3:Y:S01]  /*2740*/  LDL.LU.64 R218, [R1+0x58] ;  /* 0x0000580001da7983 */ /* 0x000ee20000300a00 */
[----:B------:R-:W-:-:S02]  /*2750*/  IMAD.MOV.U32 R214, RZ, RZ, R3 ;  /* 0x000000ffffd67224 */ /* 0x000fc400078e0003 */
[----:B------:R-:W-:Y:S01]  /*2760*/  IMAD.MOV.U32 R215, RZ, RZ, R0 ;  /* 0x000000ffffd77224 */ /* 0x000fe200078e0000 */
[----:B------:R-:W3:Y:S04]  /*2770*/  LDL.LU.64 R220, [R1+0x60] ;  /* 0x0000600001dc7983 */ /* 0x000ee80000300a00 */
[----:B------:R-:W3:Y:S04]  /*2780*/  LDL.LU.64 R222, [R1+0x68] ;  /* 0x0000680001de7983 */ /* 0x000ee80000300a00 */
[----:B------:R-:W3:Y:S01]  /*2790*/  LDL.LU.64 R224, [R1+0x70] ;  /* 0x0000700001e07983 */ /* 0x000ee20000300a00 */
[----:B------:R-:W-:-:S02]  /*27a0*/  WARPGROUP.DEPBAR.LE gsb0, 0x0 ;  /* 0x00008000000079c5 */ /* 0x000fc40000010000 */
[----:B------:R-:W-:Y:S01]  /*27b0*/  WARPGROUP.ARRIVE ;  /* 0x00000000000079c5 */ /* 0x000fe20000000000 */
[----:B------:R-:W3:Y:S05]  /*27c0*/  LDL.LU.64 R226, [R1+0x78] ;  /* 0x0000780001e27983 */ /* 0x000eea0000300a00 */
[----:B------:R-:W-:Y:S03]  /*27d0*/  HGMMA.64x32x16.F32 R200, gdesc[UR8], R200, gsb0 ;  /* 0x0060000008c879f0 */ /* 0x000fe600080008c8 */
[----:B------:R-:W-:Y:S02]  /*27e0*/  WARPGROUP.DEPBAR.LE gsb0, 0x0 ;  /* 0x00008000000079c5 */ /* 0x000fe40000010000 */
[----:B------:R-:W-:Y:S04]  /*27f0*/  STL.64 [R1], R200 ;  /* 0x000000c801007387 */ /* 0x000fe80000100a00 */
[----:B------:R-:W-:Y:S04]  /*2800*/  STL.64 [R1+0x8], R202 ;  /* 0x000008ca01007387 */ /* 0x000fe80000100a00 */
[----:B------:R-:W-:Y:S04]  /*2810*/  STL.64 [R1+0x10], R204 ;  /* 0x000010cc01007387 */ /* 0x000fe80000100a00 */
[----:B------:R-:W-:Y:S04]  /*2820*/  STL.64 [R1+0x18], R206 ;  /* 0x000018ce01007387 */ /* 0x000fe80000100a00 */
[----:B------:R-:W-:Y:S04]  /*2830*/  STL.64 [R1+0x20], R208 ;  /* 0x000020d001007387 */ /* 0x000fe80000100a00 */
[----:B------:R-:W-:Y:S04]  /*2840*/  STL.64 [R1+0x28], R210 ;  /* 0x000028d201007387 */ /* 0x000fe80000100a00 */
[----:B------:R-:W-:Y:S04]  /*2850*/  STL.64 [R1+0x30], R212 ;  /* 0x000030d401007387 */ /* 0x000fe80000100a00 */
[----:B------:R0:W-:Y:S04]  /*2860*/  STL.64 [R1+0x38], R214 ;  /* 0x000038d601007387 */ /* 0x0001e80000100a00 */
[----:B0-----:R-:W3:Y:S04]  /*2870*/  LDL.LU.64 R214, [R1+0x288] ;  /* 0x0002880001d67983 */ /* 0x001ee80000300a00 */
[----:B------:R-:W3:Y:S01]  /*2880*/  LDL.LU.64 R212, [R1+0x280] ;  /* 0x0002800001d47983 */ /* 0x000ee20000300a00 */
[----:B------:R-:W-:-:S02]  /*2890*/  UIADD3 UR12, UR7, 0x4, URZ ;  /* 0x00000004070c7890 */ /* 0x000fc4000fffe03f */
[----:B------:R-:W-:Y:S01]  /*28a0*/  UIADD3 UR14, UR6, 0x4, URZ ;  /* 0x00000004060e7890 */ /* 0x000fe2000fffe03f */
[----:B------:R-:W2:Y:S01]  /*28b0*/  LDL.LU.64 R210, [R1+0x278] ;  /* 0x0002780001d27983 */ /* 0x000ea20000300a00 */
[----:B------:R-:W-:Y:S01]  /*28c0*/  UMOV UR13, 0x40000040 ;  /* 0x40000040000d7882 */ /* 0x000fe20000000000 */
[----:B------:R-:W-:Y:S02]  /*28d0*/  UMOV UR15, 0x40000040 ;  /* 0x40000040000f7882 */ /* 0x000fe40000000000 */
[----:B------:R-:W2:Y:S04]  /*28e0*/  LDL.LU.64 R208, [R1+0x270] ;  /* 0x0002700001d07983 */ /* 0x000ea80000300a00 */
[----:B------:R-:W2:Y:S04]  /*28f0*/  LDL.LU.64 R206, [R1+0x268] ;  /* 0x0002680001ce7983 */ /* 0x000ea80000300a00 */
[----:B------:R-:W2:Y:S04]  /*2900*/  LDL.LU.64 R204, [R1+0x260] ;  /* 0x0002600001cc7983 */ /* 0x000ea80000300a00 */
[----:B------:R-:W2:Y:S04]  /*2910*/  LDL.LU.64 R202, [R1+0x258] ;  /* 0x0002580001ca7983 */ /* 0x000ea80000300a00 */
[----:B------:R-:W2:Y:S01]  /*2920*/  LDL.LU.64 R200, [R1+0x250] ;  /* 0x0002500001c87983 */ /* 0x000ea20000300a00 */
[----:B---3--:R-:W-:-:S06]  /*2930*/  WARPGROUP.ARRIVE ;  /* 0x00000000000079c5 */ /* 0x008fcc0000000000 */
[----:B------:R-:W-:Y:S03]  /*2940*/  HGMMA.64x32x16.F32 R212, gdesc[UR12], R212, gsb0 ;  /* 0x006000000cd479f0 */ /* 0x000fe600080008d4 */
[----:B------:R-:W-:Y:S02]  /*2950*/  WARPGROUP.DEPBAR.LE gsb0, 0x0 ;  /* 0x00008000000079c5 */ /* 0x000fe40000010000 */
[----:B------:R-:W-:Y:S01]  /*2960*/  IMAD.MOV.U32 R19, RZ, RZ, R214 ;  /* 0x000000ffff137224 */ /* 0x000fe200078e00d6 */
[----:B------:R-:W-:Y:S01]  /*2970*/  MOV R21, R212 ;  /* 0x000000d400157202 */ /* 0x000fe20000000f00 */
[----:B------:R-:W-:Y:S02]  /*2980*/  IMAD.MOV.U32 R15, RZ, RZ, R215 ;  /* 0x000000ffff0f7224 */ /* 0x000fe400078e00d7 */
[----:B------:R-:W-:Y:S01]  /*2990*/  IMAD.MOV.U32 R20, RZ, RZ, R213 ;  /* 0x000000ffff147224 */ /* 0x000fe200078e00d5 */
[----:B------:R-:W2:Y:S04]  /*29a0*/  LDL.LU.64 R214, [R1+0x248] ;  /* 0x0002480001d67983 */ /* 0x000ea80000300a00 */
[----:B------:R-:W2:Y:S01]  /*29b0*/  LDL.LU.64 R212, [R1+0x240] ;  /* 0x0002400001d47983 */ /* 0x000ea20000300a00 */
        /* <DEDUP_REMOVED lines=20> */
[----:B--2---:R-:W-:-:S06]  /*2b00*/  WARPGROUP.ARRIVE ;  /* 0x00000000000079c5 */ /* 0x004fcc0000000000 */
        /* <DEDUP_REMOVED lines=28> */
[----:B------:R0:W-:Y:S04]  /*2cd0*/  STL.64 [R1+0x1f8], R214 ;  /* 0x0001f8d601007387 */ /* 0x0001e80000100a00 */
[----:B------:R1:W-:Y:S01]  /*2ce0*/  STL.64 [R1+0x1f0], R212 ;  /* 0x0001f0d401007387 */ /* 0x0003e20000100a00 */
[----:B0-----:R-:W-:Y:S02]  /*2cf0*/  IMAD.MOV.U32 R214, RZ, RZ, R19 ;  /* 0x000000ffffd67224 */ /* 0x001fe400078e0013 */
[----:B------:R-:W-:-:S02]  /*2d00*/  IMAD.MOV.U32 R215, RZ, RZ, R15 ;  /* 0x000000ffffd77224 */ /* 0x000fc400078e000f */
[----:B-1----:R-:W-:Y:S02]  /*2d10*/  IMAD.MOV.U32 R212, RZ, RZ, R21 ;  /* 0x000000ffffd47224 */ /* 0x002fe400078e0015 */
[----:B------:R-:W-:Y:S01]  /*2d20*/  IMAD.MOV.U32 R213, RZ, RZ, R20 ;  /* 0x000000ffffd57224 */ /* 0x000fe200078e0014 */
[----:B------:R-:W-:Y:S04]  /*2d30*/  STL.64 [R1+0x238], R214 ;  /* 0x000238d601007387 */ /* 0x000fe80000100a00 */
[----:B------:R-:W-:Y:S04]  /*2d40*/  STL.64 [R1+0x230], R212 ;  /* 0x000230d401007387 */ /* 0x000fe80000100a00 */
[----:B------:R-:W-:Y:S04]  /*2d50*/  STL.64 [R1+0x228], R210 ;  /* 0x000228d201007387 */ /* 0x000fe80000100a00 */
[----:B------:R-:W-:Y:S01]  /*2d60*/  STL.64 [R1+0x220], R208 ;  /* 0x000220d001007387 */ /* 0x000fe20000100a00 */
[----:B------:R-:W-:-:S02]  /*2d70*/  WARPGROUP.DEPBAR.LE gsb0, 0x0 ;  /* 0x00008000000079c5 */ /* 0x000fc40000010000 */
[----:B------:R-:W-:-:S06]  /*2d80*/  WARPGROUP.ARRIVE ;  /* 0x00000000000079c5 */ /* 0x000fcc0000000000 */
[----:B------:R-:W-:Y:S01]  /*2d90*/  HGMMA.64x32x16.F32 R56, gdesc[UR28], R56, gsb0 ;  /* 0x006000001c3879f0 */ /* 0x000fe20008000838 */
[----:B------:R-:W-:Y:S04]  /*2da0*/  STL.64 [R1+0x218], R206 ;  /* 0x000218ce01007387 */ /* 0x000fe80000100a00 */
[----:B------:R-:W-:Y:S04]  /*2db0*/  STL.64 [R1+0x210], R204 ;  /* 0x000210cc01007387 */ /* 0x000fe80000100a00 */
[----:B------:R-:W-:Y:S04]  /*2dc0*/  STL.64 [R1+0x208], R202 ;  /* 0x000208ca01007387 */ /* 0x000fe80000100a00 */
[----:B------:R0:W-:Y:S04]  /*2dd0*/  STL.64 [R1+0x200], R200 ;  /* 0x000200c801007387 */ /* 0x0001e80000100a00 */
[----:B0-----:R-:W2:Y:S04]  /*2de0*/  LDL.LU.64 R200, [R1] ;  /* 0x0000000001c87983 */ /* 0x001ea80000300a00 */
[----:B------:R-:W2:Y:S04]  /*2df0*/  LDL.LU.64 R202, [R1+0x8] ;  /* 0x0000080001ca7983 */ /* 0x000ea80000300a00 */
[----:B------:R-:W2:Y:S04]  /*2e00*/  LDL.LU.64 R204, [R1+0x10] ;  /* 0x0000100001cc7983 */ /* 0x000ea80000300a00 */
[----:B------:R-:W2:Y:S04]  /*2e10*/  LDL.LU.64 R206, [R1+0x18] ;  /* 0x0000180001ce7983 */ /* 0x000ea80000300a00 */
[----:B------:R-:W2:Y:S04]  /*2e20*/  LDL.LU.64 R208, [R1+0x20] ;  /* 0x0000200001d07983 */ /* 0x000ea80000300a00 */
[----:B------:R-:W2:Y:S04]  /*2e30*/  LDL.LU.64 R210, [R1+0x28] ;  /* 0x0000280001d27983 */ /* 0x000ea80000300a00 */
[----:B------:R-:W2:Y:S04]  /*2e40*/  LDL.LU.64 R212, [R1+0x30] ;  /* 0x0000300001d47983 */ /* 0x000ea80000300a00 */
[----:B------:R-:W2:Y:S01]  /*2e50*/  LDL.LU.64 R214, [R1+0x38] ;  /* 0x0000380001d67983 */ /* 0x000ea20000300a00 */
[----:B------:R-:W-:Y:S01]  /*2e60*/  UMOV UR24, UR32 ;  /* 0x0000002000187c82 */ /* 0x000fe20008000000 */
[----:B------:R-:W-:Y:S01]  /*2e70*/  UMOV UR25, UR33 ;  /* 0x0000002100197c82 */ /* 0x000fe20008000000 */
        /* <DEDUP_REMOVED lines=21> */
[----:B--2---:R-:W-:-:S06]  /*2fd0*/  WARPGROUP.ARRIVE ;  /* 0x00000000000079c5 */ /* 0x004fcc0000000000 */
[----:B------:R-:W-:Y:S01]  /*2fe0*/  HGMMA.64x32x16.F32 R200, gdesc[UR12], R200, gsb0 ;  /* 0x006000000cc879f0 */ /* 0x000fe200080008c8 */
[----:B------:R-:W-:Y:S01]  /*2ff0*/  IMAD.MOV.U32 R3, RZ, RZ, R226 ;  /* 0x000000ffff037224 */ /* 0x000fe200078e00e2 */
[----:B------:R-:W-:Y:S01]  /*3000*/  MOV R0, R227 ;  /* 0x000000e300007202 */ /* 0x000fe20000000f00 */
[----:B------:R-:W-:Y:S02]  /*3010*/  IMAD.MOV.U32 R5, RZ, RZ, R224 ;  /* 0x000000ffff057224 */ /* 0x000fe400078e00e0 */
[----:B------:R-:W-:Y:S01]  /*3020*/  IMAD.MOV.U32 R4, RZ, RZ, R225 ;  /* 0x000000ffff047224 */ /* 0x000fe200078e00e1 */
[----:B------:R-:W-:Y:S01]  /*3030*/  MOV R226, R3 ;  /* 0x0000000300e27202 */ /* 0x000fe20000000f00 */
[----:B------:R-:W-:Y:S02]  /*3040*/  IMAD.MOV.U32 R227, RZ, RZ, R0 ;  /* 0x000000ffffe37224 */ /* 0x000fe400078e0000 */
[----:B------:R-:W-:Y:S02]  /*3050*/  IMAD.MOV.U32 R224, RZ, RZ, R5 ;  /* 0x000000ffffe07224 */ /* 0x000fe400078e0005 */
[----:B------:R-:W-:Y:S01]  /*3060*/  IMAD.MOV.U32 R225, RZ, RZ, R4 ;  /* 0x000000ffffe17224 */ /* 0x000fe200078e0004 */
[----:B------:R-:W-:-:S02]  /*3070*/  WARPGROUP.DEPBAR.LE gsb0, 0x0 ;  /* 0x00008000000079c5 */ /* 0x000fc40000010000 */
[----:B------:R-:W-:Y:S01]  /*3080*/  IMAD.MOV.U32 R3, RZ, RZ, R214 ;  /* 0x000000ffff037224 */ /* 0x000fe200078e00d6 */
[----:B------:R-:W-:Y:S01]  /*3090*/  MOV R4, R213 ;  /* 0x000000d500047202 */ /* 0x000fe20000000f00 */
[----:B------:R-:W-:Y:S02]  /*30a0*/  IMAD.MOV.U32 R0, RZ, RZ, R215 ;  /* 0x000000ffff007224 */ /* 0x000fe400078e00d7 */
[----:B------:R-:W-:Y:S01]  /*30b0*/  IMAD.MOV.U32 R5, RZ, RZ, R212 ;  /* 0x000000ffff057224 */ /* 0x000fe200078e00d4 */
[----:B------:R-:W2:Y:S04]  /*30c0*/  LDL.LU.64 R214, [R1+0x238] ;  /* 0x0002380001d67983 */ /* 0x000ea80000300a00 */
[----:B------:R-:W2:Y:S01]  /*30d0*/  LDL.LU.64 R212, [R1+0x230] ;  /* 0x0002300001d47983 */ /* 0x000ea20000300a00 */
[----:B------:R-:W-:Y:S01]  /*30e0*/  IMAD.MOV.U32 R14, RZ, RZ, R216 ;  /* 0x000000ffff0e7224 */ /* 0x000fe200078e00d8 */
[----:B------:R-:W-:Y:S01]  /*30f0*/  MOV R13, R217 ;  /* 0x000000d9000d7202 */ /* 0x000fe20000000f00 */
[----:B------:R-:W-:Y:S01]  /*3100*/  IMAD.MOV.U32 R9, RZ, RZ, R221 ;  /* 0x000000ffff097224 */ /* 0x000fe200078e00dd */
[----:B------:R-:W-:Y:S01]  /*3110*/  MOV R8, R222 ;  /* 0x000000de00087202 */ /* 0x000fe20000000f00 */
[----:B------:R-:W-:-:S02]  /*3120*/  IMAD.MOV.U32 R12, RZ, RZ, R218 ;  /* 0x000000ffff0c7224 */ /* 0x000fc400078e00da */
[----:B------:R-:W-:Y:S02]  /*3130*/  IMAD.MOV.U32 R11, RZ, RZ, R219 ;  /* 0x000000ffff0b7224 */ /* 0x000fe400078e00db */
[----:B------:R-:W-:Y:S02]  /*3140*/  IMAD.MOV.U32 R10, RZ, RZ, R220 ;  /* 0x000000ffff0a7224 */ /* 0x000fe400078e00dc */
[----:B------:R-:W-:Y:S01]  /*3150*/  IMAD.MOV.U32 R7, RZ, RZ, R223 ;  /* 0x000000ffff077224 */ /* 0x000fe200078e00df */
[----:B------:R-:W-:Y:S01]  /*3160*/  MOV R216, R14 ;  /* 0x0000000e00d87202 */ /* 0x000fe20000000f00 */
[----:B------:R-:W-:Y:S01]  /*3170*/  IMAD.MOV.U32 R217, RZ, RZ, R13 ;  /* 0x000000ffffd97224 */ /* 0x000fe200078e000d */
[----:B------:R-:W-:Y:S01]  /*3180*/  MOV R221, R9 ;  /* 0x0000000900dd7202 */ /* 0x000fe20000000f00 */
[----:B------:R-:W-:Y:S02]  /*3190*/  IMAD.MOV.U32 R218, RZ, RZ, R12 ;  /* 0x000000ffffda7224 */ /* 0x000fe400078e000c */
[----:B------:R-:W-:-:S02]  /*31a0*/  IMAD.MOV.U32 R219, RZ, RZ, R11 ;  /* 0x000000ffffdb7224 */ /* 0x000fc400078e000b */
[----:B------:R-:W-:Y:S02]  /*31b0*/  IMAD.MOV.U32 R220, RZ, RZ, R10 ;  /* 0x000000ffffdc7224 */ /* 0x000fe400078e000a */
[----:B------:R-:W-:Y:S02]  /*31c0*/  IMAD.MOV.U32 R222, RZ, RZ, R8 ;  /* 0x000000ffffde7224 */ /* 0x000fe400078e0008 */
[----:B------:R-:W-:Y:S01]  /*31d0*/  IMAD.MOV.U32 R223, RZ, RZ, R7 ;  /* 0x000000ffffdf7224 */ /* 0x000fe200078e0007 */
[----:B------:R-:W-:Y:S02]  /*31e0*/  UIADD3 UR16, UR7, 0x6, URZ ;  /* 0x0000000607107890 */ /* 0x000fe4000fffe03f */
[----:B------:R-:W-:Y:S01]  /*31f0*/  UIADD3 UR14, UR6, 0x6, URZ ;  /* 0x00000006060e7890 */ /* 0x000fe2000fffe03f */
[----:B------:R-:W-:Y:S01]  /*3200*/  UMOV UR13, 0x40000040 ;  /* 0x40000040000d7882 */ /* 0x000fe20000000000 */
[----:B------:R-:W-:-:S03]  /*3210*/  UMOV UR15, 0x40000040 ;  /* 0x40000040000f7882 */ /* 0x000fc60000000000 */
[----:B------:R-:W-:Y:S01]  /*3220*/  UMOV UR12, UR16 ;  /* 0x00000010000c7c82 */ /* 0x000fe20008000000 */
[----:B------:R-:W-:Y:S01]  /*3230*/  IMAD.MOV.U32 R8, RZ, RZ, R210 ;  /* 0x000000ffff087224 */ /* 0x000fe200078e00d2 */
[----:B------:R-:W-:Y:S01]  /*3240*/  MOV R10, R208 ;  /* 0x000000d0000a7202 */ /* 0x000fe20000000f00 */
[----:B------:R-:W-:Y:S02]  /*3250*/  IMAD.MOV.U32 R7, RZ, RZ, R211 ;  /* 0x000000ffff077224 */ /* 0x000fe400078e00d3 */
[----:B------:R-:W-:Y:S01]  /*3260*/  IMAD.MOV.U32 R9, RZ, RZ, R209 ;  /* 0x000000ffff097224 */ /* 0x000fe200078e00d1 */
[----:B------:R-:W3:Y:S01]  /*3270*/  LDL.LU.64 R210, [R1+0x228] ;  /* 0x0002280001d27983 */ /* 0x000ee20000300a00 */
[----:B------:R-:W-:Y:S02]  /*3280*/  IMAD.MOV.U32 R12, RZ, RZ, R206 ;  /* 0x000000ffff0c7224 */ /* 0x000fe400078e00ce */
[----:B------:R-:W-:Y:S01]  /*3290*/  IMAD.MOV.U32 R11, RZ, RZ, R207 ;  /* 0x000000ffff0b7224 */ /* 0x000fe200078e00cf */
[----:B------:R-:W3:Y:S01]  /*32a0*/  LDL.LU.64 R208, [R1+0x220] ;  /* 0x0002200001d07983 */ /* 0x000ee20000300a00 */
[----:B------:R-:W-:Y:S01]  /*32b0*/  IMAD.MOV.U32 R14, RZ, RZ, R204 ;  /* 0x000000ffff0e7224 */ /* 0x000fe200078e00cc */
[----:B------:R-:W-:Y:S01]  /*32c0*/  MOV R15, R203 ;  /* 0x000000cb000f7202 */ /* 0x000fe20000000f00 */
[----:B------:R-:W-:Y:S01]  /*32d0*/  IMAD.MOV.U32 R13, RZ, RZ, R205 ;  /* 0x000000ffff0d7224 */ /* 0x000fe200078e00cd */
[----:B------:R-:W3:Y:S01]  /*32e0*/  LDL.LU.64 R206, [R1+0x218] ;  /* 0x0002180001ce7983 */ /* 0x000ee20000300a00 */
[----:B------:R-:W-:-:S02]  /*32f0*/  IMAD.MOV.U32 R19, RZ, RZ, R202 ;  /* 0x000000ffff137224 */ /* 0x000fc400078e00ca */
[----:B------:R-:W-:Y:S01]  /*3300*/  IMAD.MOV.U32 R21, RZ, RZ, R200 ;  /* 0x000000ffff157224 */ /* 0x000fe200078e00c8 */
[----:B------:R-:W3:Y:S01]  /*3310*/  LDL.LU.64 R204, [R1+0x210] ;  /* 0x0002100001cc7983 */ /* 0x000ee20000300a00 */
[----:B------:R-:W-:-:S03]  /*3320*/  IMAD.MOV.U32 R20, RZ, RZ, R201 ;  /* 0x000000ffff147224 */ /* 0x000fc600078e00c9 */
        /* <DEDUP_REMOVED lines=96> */
[----:B0-----:R-:W-:-:S03]  /*3930*/  MOV R212, R5 ;  /* 0x0000000500d47202 */ /* 0x001fc60000000f00 */
[----:B------:R0:W-:Y:S01]  /*3940*/  STL.64 [R1+0x1c0], R204 ;  /* 0x0001c0cc01007387 */ /* 0x0001e20000100a00 */
[----:B-1----:R-:W-:-:S03]  /*3950*/  IMAD.MOV.U32 R210, RZ, RZ, R8 ;  /* 0x000000ffffd27224 */ /* 0x002fc600078e0008 */
[----:B------:R1:W-:Y:S01]  /*3960*/  STL.64 [R1+0x1b8], R202 ;  /* 0x0001b8ca01007387 */ /* 0x0003e20000100a00 */
[----:B--2---:R-:W-:Y:S02]  /*3970*/  IMAD.MOV.U32 R208, RZ, RZ, R10 ;  /* 0x000000ffffd07224 */ /* 0x004fe400078e000a */
[----:B------:R-:W-:Y:S01]  /*3980*/  IMAD.MOV.U32 R209, RZ, RZ, R9 ;  /* 0x000000ffffd17224 */ /* 0x000fe200078e0009 */
[----:B------:R2:W-:Y:S01]  /*3990*/  STL.64 [R1+0x1b0], R200 ;  /* 0x0001b0c801007387 */ /* 0x0005e20000100a00 */
[----:B---3--:R-:W-:Y:S01]  /*39a0*/  IMAD.MOV.U32 R206, RZ, RZ, R12 ;  /* 0x000000ffffce7224 */ /* 0x008fe200078e000c */
[----:B------:R-:W-:Y:S01]  /*39b0*/  MOV R207, R11 ;  /* 0x0000000b00cf7202 */ /* 0x000fe20000000f00 */
[----:B------:R-:W-:Y:S01]  /*39c0*/  IMAD.MOV.U32 R211, RZ, RZ, R7 ;  /* 0x000000ffffd37224 */ /* 0x000fe200078e0007 */
[----:B------:R-:W-:Y:S01]  /*39d0*/  UMOV UR12, UR32 ;  /* 0x00000020000c7c82 */ /* 0x000fe20008000000 */
[----:B0-----:R-:W-:Y:S01]  /*39e0*/  IMAD.MOV.U32 R204, RZ, RZ, R14 ;  /* 0x000000ffffcc7224 */ /* 0x001fe200078e000e */
[----:B------:R-:W-:Y:S01]  /*39f0*/  UMOV UR13, UR33 ;  /* 0x00000021000d7c82 */ /* 0x000fe20008000000 */
[----:B------:R-:W-:Y:S01]  /*3a00*/  IMAD.MOV.U32 R205, RZ, RZ, R13 ;  /* 0x000000ffffcd7224 */ /* 0x000fe200078e000d */
[----:B-1----:R-:W-:Y:S01]  /*3a10*/  MOV R202, R19 ;  /* 0x0000001300ca7202 */ /* 0x002fe20000000f00 */
[----:B------:R-:W-:Y:S01]  /*3a20*/  IMAD.MOV.U32 R203, RZ, RZ, R15 ;  /* 0x000000ffffcb7224 */ /* 0x000fe200078e000f */
[----:B------:R-:W3:Y:S01]  /*3a30*/  LDL.LU.64 R216, [R1+0x50] ;  /* 0x0000500001d87983 */ /* 0x000ee20000300a00 */
[----:B------:R-:W-:-:S02]  /*3a40*/  IMAD.MOV.U32 R213, RZ, RZ, R4 ;  /* 0x000000ffffd57224 */ /* 0x000fc400078e0004 */
[----:B--2---:R-:W-:Y:S01]  /*3a50*/  IMAD.MOV.U32 R200, RZ, RZ, R21 ;  /* 0x000000ffffc87224 */ /* 0x004fe200078e0015 */
[----:B------:R-:W3:Y:S01]  /*3a60*/  LDL.LU.64 R218, [R1+0x58] ;  /* 0x0000580001da7983 */ /* 0x000ee20000300a00 */
[----:B------:R-:W-:Y:S02]  /*3a70*/  IMAD.MOV.U32 R201, RZ, RZ, R20 ;  /* 0x000000ffffc97224 */ /* 0x000fe400078e0014 */
[----:B------:R-:W-:Y:S01]  /*3a80*/  IMAD.MOV.U32 R214, RZ, RZ, R3 ;  /* 0x000000ffffd67224 */ /* 0x000fe200078e0003 */
[----:B------:R-:W3:Y:S01]  /*3a90*/  LDL.LU.64 R220, [R1+0x60] ;  /* 0x0000600001dc7983 */ /* 0x000ee20000300a00 */
[----:B------:R-:W-:-:S03]  /*3aa0*/  IMAD.MOV.U32 R215, RZ, RZ, R0 ;  /* 0x000000ffffd77224 */ /* 0x000fc600078e0000 */
[----:B------:R-:W3:Y:S04]  /*3ab0*/  LDL.LU.64 R222, [R1+0x68] ;  /* 0x0000680001de7983 */ /* 0x000ee80000300a00 */
[----:B------:R-:W3:Y:S04]  /*3ac0*/  LDL.LU.64 R224, [R1+0x70] ;  /* 0x0000700001e07983 */ /* 0x000ee80000300a00 */
[----:B------:R-:W3:Y:S01]  /*3ad0*/  LDL.LU.64 R226, [R1+0x78] ;  /* 0x0000780001e27983 */ /* 0x000ee20000300a00 */
[----:B------:R-:W-:Y:S02]  /*3ae0*/  WARPGROUP.DEPBAR.LE gsb0, 0x0 ;  /* 0x00008000000079c5 */ /* 0x000fe40000010000 */
[----:B------:R-:W-:-:S06]  /*3af0*/  WARPGROUP.ARRIVE ;  /* 0x00000000000079c5 */ /* 0x000fcc0000000000 */
        /* <DEDUP_REMOVED lines=17> */
[----:B------:R-:W-:Y:S01]  /*3c10*/  UMOV UR12, UR16 ;  /* 0x00000010000c7c82 */ /* 0x000fe20008000000 */
        /* <DEDUP_REMOVED lines=66> */
[----:B------:R-:W-:Y:S01]  /*4040*/  IMAD.MOV.U32 R215, RZ, RZ, R15 ;  /* 0x000000ffffd77224 */ /* 0x000fe200078e000f */
[----:B-1----:R-:W-:Y:S01]  /*4050*/  MOV R212, R21 ;  /* 0x0000001500d47202 */ /* 0x002fe20000000f00 */
[----:B------:R-:W-:-:S03]  /*4060*/  IMAD.MOV.U32 R213, RZ, RZ, R20 ;  /* 0x000000ffffd57224 */ /* 0x000fc600078e0014 */
        /* <DEDUP_REMOVED lines=44> */
[----:B------:R-:W-:Y:S02]  /*4330*/  IMAD.MOV.U32 R0, RZ, RZ, R227 ;  /* 0x000000ffff007224 */ /* 0x000fe400078e00e3 */
[----:B------:R-:W-:Y:S02]  /*4340*/  IMAD.MOV.U32 R3, RZ, RZ, R226 ;  /* 0x000000ffff037224 */ /* 0x000fe400078e00e2 */
[----:B------:R-:W-:Y:S02]  /*4350*/  IMAD.MOV.U32 R5, RZ, RZ, R224 ;  /* 0x000000ffff057224 */ /* 0x000fe400078e00e0 */
[----:B------:R-:W-:Y:S01]  /*4360*/  IMAD.MOV.U32 R4, RZ, RZ, R225 ;  /* 0x000000ffff047224 */ /* 0x000fe200078e00e1 */
[----:B------:R-:W-:Y:S01]  /*4370*/  MOV R227, R0 ;  /* 0x0000000000e37202 */ /* 0x000fe20000000f00 */
[----:B------:R-:W-:Y:S02]  /*4380*/  IMAD.MOV.U32 R226, RZ, RZ, R3 ;  /* 0x000000ffffe27224 */ /* 0x000fe400078e0003 */
[----:B------:R-:W-:-:S02]  /*4390*/  IMAD.MOV.U32 R224, RZ, RZ, R5 ;  /* 0x000000ffffe07224 */ /* 0x000fc400078e0005 */
[----:B------:R-:W-:Y:S01]  /*43a0*/  IMAD.MOV.U32 R225, RZ, RZ, R4 ;  /* 0x000000ffffe17224 */ /* 0x000fe200078e0004 */
[----:B------:R-:W-:Y:S02]  /*43b0*/  WARPGROUP.DEPBAR.LE gsb0, 0x0 ;  /* 0x00008000000079c5 */ /* 0x000fe40000010000 */
[----:B------:R-:W-:Y:S01]  /*43c0*/  MOV R3, R214 ;  /* 0x000000d600037202 */ /* 0x000fe20000000f00 */
[----:B------:R-:W-:Y:S02]  /*43d0*/  IMAD.MOV.U32 R0, RZ, RZ, R215 ;  /* 0x000000ffff007224 */ /* 0x000fe400078e00d7 */
[----:B------:R-:W-:Y:S01]  /*43e0*/  IMAD.MOV.U32 R5, RZ, RZ, R212 ;  /* 0x000000ffff057224 */ /* 0x000fe200078e00d4 */
[----:B------:R-:W2:Y:S01]  /*43f0*/  LDL.LU.64 R214, [R1+0x198] ;  /* 0x0001980001d67983 */ /* 0x000ea20000300a00 */
[----:B------:R-:W-:-:S03]  /*4400*/  IMAD.MOV.U32 R4, RZ, RZ, R213 ;  /* 0x000000ffff047224 */ /* 0x000fc600078e00d5 */
[----:B------:R-:W2:Y:S01]  /*4410*/  LDL.LU.64 R212, [R1+0x190] ;  /* 0x0001900001d47983 */ /* 0x000ea20000300a00 */
[----:B------:R-:W-:Y:S01]  /*4420*/  IMAD.MOV.U32 R13, RZ, RZ, R217 ;  /* 0x000000ffff0d7224 */ /* 0x000fe200078e00d9 */
[----:B------:R-:W-:Y:S01]  /*4430*/  MOV R12, R218 ;  /* 0x000000da000c7202 */ /* 0x000fe20000000f00 */
[----:B------:R-:W-:Y:S01]  /*4440*/  IMAD.MOV.U32 R8, RZ, RZ, R222 ;  /* 0x000000ffff087224 */ /* 0x000fe200078e00de */
[----:B------:R-:W-:Y:S01]  /*4450*/  MOV R7, R223 ;  /* 0x000000df00077202 */ /* 0x000fe20000000f00 */
[----:B------:R-:W-:Y:S02]  /*4460*/  IMAD.MOV.U32 R14, RZ, RZ, R216 ;  /* 0x000000ffff0e7224 */ /* 0x000fe400078e00d8 */
[----:B------:R-:W-:Y:S02]  /*4470*/  IMAD.MOV.U32 R11, RZ, RZ, R219 ;  /* 0x000000ffff0b7224 */ /* 0x000fe400078e00db */
[----:B------:R-:W-:Y:S02]  /*4480*/  IMAD.MOV.U32 R10, RZ, RZ, R220 ;  /* 0x000000ffff0a7224 */ /* 0x000fe400078e00dc */
[----:B------:R-:W-:Y:S01]  /*4490*/  IMAD.MOV.U32 R9, RZ, RZ, R221 ;  /* 0x000000ffff097224 */ /* 0x000fe200078e00dd */
[----:B------:R-:W-:Y:S01]  /*44a0*/  MOV R217, R13 ;  /* 0x0000000d00d97202 */ /* 0x000fe20000000f00 */
[----:B------:R-:W-:Y:S01]  /*44b0*/  IMAD.MOV.U32 R216, RZ, RZ, R14 ;  /* 0x000000ffffd87224 */ /* 0x000fe200078e000e */
[----:B------:R-:W-:Y:S01]  /*44c0*/  MOV R222, R8 ;  /* 0x0000000800de7202 */ /* 0x000fe20000000f00 */
[----:B------:R-:W-:-:S02]  /*44d0*/  IMAD.MOV.U32 R218, RZ, RZ, R12 ;  /* 0x000000ffffda7224 */ /* 0x000fc400078e000c */
[----:B------:R-:W-:Y:S02]  /*44e0*/  IMAD.MOV.U32 R219, RZ, RZ, R11 ;  /* 0x000000ffffdb7224 */ /* 0x000fe400078e000b */
        /* <DEDUP_REMOVED lines=20> */
[----:B------:R-:W-:Y:S02]  /*4630*/  IMAD.MOV.U32 R15, RZ, RZ, R203 ;  /* 0x000000ffff0f7224 */ /* 0x000fe400078e00cb */
        /* <DEDUP_REMOVED lines=104> */
[----:B--2---:R-:W-:Y:S01]  /*4cc0*/  MOV R208, R10 ;  /* 0x0000000a00d07202 */ /* 0x004fe20000000f00 */
[----:B------:R-:W-:Y:S02]  /*4cd0*/  IMAD.MOV.U32 R209, RZ, RZ, R9 ;  /* 0x000000ffffd17224 */ /* 0x000fe400078e0009 */
[----:B------:R2:W-:Y:S01]  /*4ce0*/  STL.64 [R1+0x110], R200 ;  /* 0x000110c801007387 */ /* 0x0005e20000100a00 */
[----:B---3--:R-:W-:Y:S02]  /*4cf0*/  IMAD.MOV.U32 R206, RZ, RZ, R12 ;  /* 0x000000ffffce7224 */ /* 0x008fe400078e000c */
        /* <DEDUP_REMOVED lines=46> */
[----:B------:R-:W-:Y:S01]  /*4fe0*/  MOV R19, R214 ;  /* 0x000000d600137202 */ /* 0x000fe20000000f00 */
[----:B------:R-:W-:Y:S02]  /*4ff0*/  IMAD.MOV.U32 R15, RZ, RZ, R215 ;  /* 0x000000ffff0f7224 */ /* 0x000fe400078e00d7 */
[----:B------:R-:W-:Y:S01]  /*5000*/  IMAD.MOV.U32 R21, RZ, RZ, R212 ;  /* 0x000000ffff157224 */ /* 0x000fe200078e00d4 */
[----:B------:R-:W2:Y:S01]  /*5010*/  LDL.LU.64 R214, [R1+0x108] ;  /* 0x0001080001d67983 */ /* 0x000ea20000300a00 */
[----:B------:R-:W-:-:S03]  /*5020*/  IMAD.MOV.U32 R20, RZ, RZ, R213 ;  /* 0x000000ffff147224 */ /* 0x000fc600078e00d5 */
        /* <DEDUP_REMOVED lines=54> */
[----:B-1----:R-:W-:Y:S01]  /*5390*/  IMAD.MOV.U32 R212, RZ, RZ, R21 ;  /* 0x000000ffffd47224 */ /* 0x002fe200078e0015 */
[----:B------:R-:W-:Y:S02]  /*53a0*/  MOV R213, R20 ;  /* 0x0000001400d57202 */ /* 0x000fe40000000f00 */
        /* <DEDUP_REMOVED lines=44> */
[----:B------:R-:W-:Y:S01]  /*5670*/  MOV R5, R224 ;  /* 0x000000e000057202 */ /* 0x000fe20000000f00 */
[----:B------:R-:W-:Y:S02]  /*5680*/  IMAD.MOV.U32 R3, RZ, RZ, R226 ;  /* 0x000000ffff037224 */ /* 0x000fe400078e00e2 */
[----:B------:R-:W-:Y:S02]  /*5690*/  IMAD.MOV.U32 R0, RZ, RZ, R227 ;  /* 0x000000ffff007224 */ /* 0x000fe400078e00e3 */
[----:B------:R-:W-:Y:S02]  /*56a0*/  IMAD.MOV.U32 R4, RZ, RZ, R225 ;  /* 0x000000ffff047224 */ /* 0x000fe400078e00e1 */
[----:B------:R-:W-:Y:S02]  /*56b0*/  IMAD.MOV.U32 R226, RZ, RZ, R3 ;  /* 0x000000ffffe27224 */ /* 0x000fe400078e0003 */
[----:B------:R-:W-:-:S02]  /*56c0*/  IMAD.MOV.U32 R227, RZ, RZ, R0 ;  /* 0x000000ffffe37224 */ /* 0x000fc400078e0000 */
[----:B------:R-:W-:Y:S02]  /*56d0*/  IMAD.MOV.U32 R224, RZ, RZ, R5 ;  /* 0x000000ffffe07224 */ /* 0x000fe400078e0005 */
[----:B------:R-:W-:Y:S01]  /*56e0*/  IMAD.MOV.U32 R225, RZ, RZ, R4 ;  /* 0x000000ffffe17224 */ /* 0x000fe200078e0004 */
[----:B------:R-:W-:Y:S02]  /*56f0*/  WARPGROUP.DEPBAR.LE gsb0, 0x0 ;  /* 0x00008000000079c5 */ /* 0x000fe40000010000 */
[----:B------:R-:W-:Y:S01]  /*5700*/  IMAD.MOV.U32 R3, RZ, RZ, R214 ;  /* 0x000000ffff037224 */ /* 0x000fe200078e00d6 */
[----:B------:R-:W-:Y:S01]  /*5710*/  MOV R0, R215 ;  /* 0x000000d700007202 */ /* 0x000fe20000000f00 */
[----:B------:R-:W-:Y:S01]  /*5720*/  IMAD.MOV.U32 R5, RZ, RZ, R212 ;  /* 0x000000ffff057224 */ /* 0x000fe200078e00d4 */
[----:B------:R-:W2:Y:S01]  /*5730*/  LDL.LU.64 R214, [R1+0xf8] ;  /* 0x0000f80001d67983 */ /* 0x000ea20000300a00 */
[----:B------:R-:W-:-:S03]  /*5740*/  IMAD.MOV.U32 R4, RZ, RZ, R213 ;  /* 0x000000ffff047224 */ /* 0x000fc600078e00d5 */
[----:B------:R-:W2:Y:S01]  /*5750*/  LDL.LU.64 R212, [R1+0xf0] ;  /* 0x0000f00001d47983 */ /* 0x000ea20000300a00 */
[----:B------:R-:W-:Y:S01]  /*5760*/  IMAD.MOV.U32 R12, RZ, RZ, R218 ;  /* 0x000000ffff0c7224 */ /* 0x000fe200078e00da */
[----:B------:R-:W-:Y:S01]  /*5770*/  MOV R11, R219 ;  /* 0x000000db000b7202 */ /* 0x000fe20000000f00 */
[----:B------:R-:W-:Y:S02]  /*5780*/  IMAD.MOV.U32 R7, RZ, RZ, R223 ;  /* 0x000000ffff077224 */ /* 0x000fe400078e00df */
[----:B------:R-:W-:Y:S02]  /*5790*/  IMAD.MOV.U32 R14, RZ, RZ, R216 ;  /* 0x000000ffff0e7224 */ /* 0x000fe400078e00d8 */
[----:B------:R-:W-:Y:S02]  /*57a0*/  IMAD.MOV.U32 R13, RZ, RZ, R217 ;  /* 0x000000ffff0d7224 */ /* 0x000fe400078e00d9 */
[----:B------:R-:W-:Y:S02]  /*57b0*/  IMAD.MOV.U32 R10, RZ, RZ, R220 ;  /* 0x000000ffff0a7224 */ /* 0x000fe400078e00dc */
[----:B------:R-:W-:-:S02]  /*57c0*/  IMAD.MOV.U32 R9, RZ, RZ, R221 ;  /* 0x000000ffff097224 */ /* 0x000fc400078e00dd */
[----:B------:R-:W-:Y:S01]  /*57d0*/  IMAD.MOV.U32 R8, RZ, RZ, R222 ;  /* 0x000000ffff087224 */ /* 0x000fe200078e00de */
[----:B------:R-:W-:Y:S01]  /*57e0*/  MOV R218, R12 ;  /* 0x0000000c00da7202 */ /* 0x000fe20000000f00 */
[----:B------:R-:W-:Y:S01]  /*57f0*/  IMAD.MOV.U32 R216, RZ, RZ, R14 ;  /* 0x000000ffffd87224 */ /* 0x000fe200078e000e */
[----:B------:R-:W-:Y:S01]  /*5800*/  MOV R223, R7 ;  /* 0x0000000700df7202 */ /* 0x000fe20000000f00 */
[----:B------:R-:W-:Y:S02]  /*5810*/  IMAD.MOV.U32 R217, RZ, RZ, R13 ;  /* 0x000000ffffd97224 */ /* 0x000fe400078e000d */
[----:B------:R-:W-:Y:S02]  /*5820*/  IMAD.MOV.U32 R219, RZ, RZ, R11 ;  /* 0x000000ffffdb7224 */ /* 0x000fe400078e000b */
[----:B------:R-:W-:Y:S02]  /*5830*/  IMAD.MOV.U32 R220, RZ, RZ, R10 ;  /* 0x000000ffffdc7224 */ /* 0x000fe400078e000a */
[----:B------:R-:W-:-:S02]  /*5840*/  IMAD.MOV.U32 R221, RZ, RZ, R9 ;  /* 0x000000ffffdd7224 */ /* 0x000fc400078e0009 */
[----:B------:R-:W-:Y:S01]  /*5850*/  IMAD.MOV.U32 R222, RZ, RZ, R8 ;  /* 0x000000ffffde7224 */ /* 0x000fe200078e0008 */
[----:B------:R-:W-:Y:S02]  /*5860*/  UIADD3 UR16, UR7, 0x606, URZ ;  /* 0x0000060607107890 */ /* 0x000fe4000fffe03f */
[----:B------:R-:W-:Y:S01]  /*5870*/  UIADD3 UR10, UR6, 0x706, URZ ;  /* 0x00000706060a7890 */ /* 0x000fe2000fffe03f */
[----:B------:R-:W-:Y:S01]  /*5880*/  UMOV UR9, 0x40000040 ;  /* 0x4000004000097882 */ /* 0x000fe20000000000 */
[----:B------:R-:W-:-:S03]  /*5890*/  UMOV UR11, 0x40000040 ;  /* 0x40000040000b7882 */ /* 0x000fc60000000000 */
[----:B------:R-:W-:Y:S01]  /*58a0*/  UMOV UR8, UR16 ;  /* 0x0000001000087c82 */ /* 0x000fe20008000000 */
        /* <DEDUP_REMOVED lines=11> */
[----:B------:R-:W-:Y:S01]  /*5960*/  IMAD.MOV.U32 R19, RZ, RZ, R202 ;  /* 0x000000ffff137224 */ /* 0x000fe200078e00ca */
[----:B------:R-:W-:Y:S01]  /*5970*/  MOV R21, R200 ;  /* 0x000000c800157202 */ /* 0x000fe20000000f00 */
        /* <DEDUP_REMOVED lines=10> */
[----:B------:R1:W-:Y:S04]  /*5a20*/  STL.64 [R1+0x50], R216 ;  /* 0x000050d801007387 */ /* 0x0003e80000100a00 */
[----:B------:R-:W-:Y:S04]  /*5a30*/  STL.64 [R1+0x58], R218 ;  /* 0x000058da01007387 */ /* 0x000fe80000100a00 */
[----:B------:R2:W-:Y:S04]  /*5a40*/  STL.64 [R1+0x60], R220 ;  /* 0x000060dc01007387 */ /* 0x0005e80000100a00 */
[----:B------:R-:W-:Y:S04]  /*5a50*/  STL.64 [R1+0x68], R222 ;  /* 0x000068de01007387 */ /* 0x000fe80000100a00 */
[----:B------:R-:W-:Y:S04]  /*5a60*/  STL.64 [R1+0x70], R224 ;  /* 0x000070e001007387 */ /* 0x000fe80000100a00 */
[----:B------:R4:W-:Y:S04]  /*5a70*/  STL.64 [R1+0x78], R226 ;  /* 0x000078e201007387 */ /* 0x0009e80000100a00 */
        /* <DEDUP_REMOVED lines=74> */
[----:B------:R0:W-:Y:S01]  /*5f20*/  STL.64 [R1+0xa8], R214 ;  /* 0x0000a8d601007387 */ /* 0x0001e20000100a00 */
[----:B-1----:R-:W-:Y:S01]  /*5f30*/  MOV R216, R14 ;  /* 0x0000000e00d87202 */ /* 0x002fe20000000f00 */
[----:B------:R-:W-:Y:S01]  /*5f40*/  IMAD.MOV.U32 R217, RZ, RZ, R13 ;  /* 0x000000ffffd97224 */ /* 0x000fe200078e000d */
[----:B--2---:R-:W-:Y:S01]  /*5f50*/  MOV R221, R9 ;  /* 0x0000000900dd7202 */ /* 0x004fe20000000f00 */
[----:B------:R1:W-:Y:S01]  /*5f60*/  STL.64 [R1+0xa0], R212 ;  /* 0x0000a0d401007387 */ /* 0x0003e20000100a00 */
[----:B------:R-:W-:Y:S01]  /*5f70*/  IMAD.MOV.U32 R218, RZ, RZ, R12 ;  /* 0x000000ffffda7224 */ /* 0x000fe200078e000c */
[----:B----4-:R-:W-:Y:S01]  /*5f80*/  MOV R226, R3 ;  /* 0x0000000300e27202 */ /* 0x010fe20000000f00 */
[----:B------:R-:W-:Y:S02]  /*5f90*/  IMAD.MOV.U32 R219, RZ, RZ, R11 ;  /* 0x000000ffffdb7224 */ /* 0x000fe400078e000b */
[----:B------:R-:W-:-:S02]  /*5fa0*/  IMAD.MOV.U32 R220, RZ, RZ, R10 ;  /* 0x000000ffffdc7224 */ /* 0x000fc400078e000a */
[----:B------:R-:W-:Y:S02]  /*5fb0*/  IMAD.MOV.U32 R222, RZ, RZ, R8 ;  /* 0x000000ffffde7224 */ /* 0x000fe400078e0008 */
[----:B0-----:R-:W-:Y:S02]  /*5fc0*/  IMAD.MOV.U32 R214, RZ, RZ, R19 ;  /* 0x000000ffffd67224 */ /* 0x001fe400078e0013 */
[----:B------:R-:W-:Y:S02]  /*5fd0*/  IMAD.MOV.U32 R215, RZ, RZ, R15 ;  /* 0x000000ffffd77224 */ /* 0x000fe400078e000f */
[----:B-1----:R-:W-:Y:S02]  /*5fe0*/  IMAD.MOV.U32 R212, RZ, RZ, R21 ;  /* 0x000000ffffd47224 */ /* 0x002fe400078e0015 */
[----:B------:R-:W-:Y:S02]  /*5ff0*/  IMAD.MOV.U32 R213, RZ, RZ, R20 ;  /* 0x000000ffffd57224 */ /* 0x000fe400078e0014 */
[----:B------:R-:W-:-:S02]  /*6000*/  IMAD.MOV.U32 R223, RZ, RZ, R7 ;  /* 0x000000ffffdf7224 */ /* 0x000fc400078e0007 */
[----:B------:R-:W-:Y:S02]  /*6010*/  IMAD.MOV.U32 R224, RZ, RZ, R5 ;  /* 0x000000ffffe07224 */ /* 0x000fe400078e0005 */
[----:B------:R-:W-:Y:S02]  /*6020*/  IMAD.MOV.U32 R225, RZ, RZ, R4 ;  /* 0x000000ffffe17224 */ /* 0x000fe400078e0004 */
[----:B------:R-:W-:Y:S01]  /*6030*/  IMAD.MOV.U32 R227, RZ, RZ, R0 ;  /* 0x000000ffffe37224 */ /* 0x000fe200078e0000 */
[----:B------:R-:W-:Y:S01]  /*6040*/  UMOV UR8, UR32 ;  /* 0x0000002000087c82 */ /* 0x000fe20008000000 */
[----:B------:R-:W-:Y:S01]  /*6050*/  UMOV UR9, UR33 ;  /* 0x0000002100097c82 */ /* 0x000fe20008000000 */
[----:B------:R-:W-:-:S03]  /*6060*/  WARPGROUP.DEPBAR.LE gsb0, 0x0 ;  /* 0x00008000000079c5 */ /* 0x000fc60000010000 */
[----:B------:R-:W-:-:S06]  /*6070*/  WARPGROUP.ARRIVE ;  /* 0x00000000000079c5 */ /* 0x000fcc0000000000 */
[----:B------:R-:W-:Y:S03]  /*6080*/  HGMMA.64x32x16.F32 R212, gdesc[UR8], R212, gsb0 ;  /* 0x0060000008d479f0 */ /* 0x000fe600080008d4 */
[----:B------:R-:W-:Y:S02]  /*6090*/  WARPGROUP.DEPBAR.LE gsb0, 0x0 ;  /* 0x00008000000079c5 */ /* 0x000fe40000010000 */
[----:B------:R-:W-:Y:S04]  /*60a0*/  STL.64 [R1], R212 ;  /* 0x000000d401007387 */ /* 0x000fe80000100a00 */
[----:B------:R0:W-:Y:S04]  /*60b0*/  STL.64 [R1+0x8], R214 ;  /* 0x000008d601007387 */ /* 0x0001e80000100a00 */
[----:B------:R1:W-:Y:S04]  /*60c0*/  STL.64 [R1+0x10], R216 ;  /* 0x000010d801007387 */ /* 0x0003e80000100a00 */
[----:B------:R1:W-:Y:S04]  /*60d0*/  STL.64 [R1+0x18], R218 ;  /* 0x000018da01007387 */ /* 0x0003e80000100a00 */
[----:B------:R1:W-:Y:S04]  /*60e0*/  STL.64 [R1+0x20], R220 ;  /* 0x000020dc01007387 */ /* 0x0003e80000100a00 */
[----:B------:R1:W-:Y:S04]  /*60f0*/  STL.64 [R1+0x28], R222 ;  /* 0x000028de01007387 */ /* 0x0003e80000100a00 */
[----:B------:R1:W-:Y:S04]  /*6100*/  STL.64 [R1+0x30], R224 ;  /* 0x000030e001007387 */ /* 0x0003e80000100a00 */
[----:B------:R1:W-:Y:S04]  /*6110*/  STL.64 [R1+0x38], R226 ;  /* 0x000038e201007387 */ /* 0x0003e80000100a00 */
[----:B0-----:R1:W5:Y:S04]  /*6120*/  LDL.LU.64 R214, [R1+0xa8] ;  /* 0x0000a80001d67983 */ /* 0x0013680000300a00 */
[----:B------:R1:W5:Y:S01]  /*6130*/  LDL.LU.64 R212, [R1+0xa0] ;  /* 0x0000a00001d47983 */ /* 0x0003620000300a00 */
[----:B------:R-:W-:Y:S05]  /*6140*/  @!P1 BRA `(.L_x_22) ;  /* 0x0000005400209947 */ /* 0x000fea0003800000 */
[----:B------:R-:W-:Y:S01]  /*6150*/  UIADD3 UR40, UR37, 0x1, URZ ;  /* 0x0000000125287890 */ /* 0x000fe2000fffe03f */
[----:B------:R-:W-:Y:S02]  /*6160*/  IMAD.MOV.U32 R4, RZ, RZ, R6 ;  /* 0x000000ffff047224 */ /* 0x000fe400078e0006 */
[----:B------:R-:W-:Y:S01]  /*6170*/  IMAD.U32 R3, RZ, RZ, UR37 ;  /* 0x00000025ff037e24 */ /* 0x000fe2000f8e00ff */
[----:B------:R-:W-:-:S04]  /*6180*/  UISETP.NE.AND UP0, UPT, UR40, 0x2, UPT ;  /* 0x000000022800788c */ /* 0x000fc8000bf05270 */
[----:B------:R-:W-:Y:S02]  /*6190*/  USEL UR6, URZ, 0x1, UP0 ;  /* 0x000000013f067887 */ /* 0x000fe40008000000 */
[----:B------:R-:W-:Y:S02]  /*61a0*/  USEL UR40, UR40, URZ, UP0 ;  /* 0x0000003f28287287 */ /* 0x000fe40008000000 */
[----:B------:R-:W-:-:S06]  /*61b0*/  ULOP3.LUT UR6, UR36, UR6, URZ, 0x3c, !UPT ;  /* 0x0000000624067292 */ /* 0x000fcc000f8e3c3f */
[----:B------:R-:W-:-:S07]  /*61c0*/  IMAD.U32 R0, RZ, RZ, UR6 ;  /* 0x00000006ff007e24 */ /* 0x000fce000f8e00ff */
.L_x_29:
[----:B------:R-:W-:Y:S05]  /*61d0*/  @!P0 BRA `(.L_x_23) ;  /* 0x0000000000048947 */ /* 0x000fea0003800000 */
[----:B------:R-:W-:Y:S01]  /*61e0*/  BPT.TRAP 0x1 ;  /* 0x000000040000795c */ /* 0x000fe20000300000 */
.L_x_23:
[----:B------:R-:W-:Y:S01]  /*61f0*/  ULEA UR6, UR40, UR39, 0x3 ;  /* 0x0000002728067291 */ /* 0x000fe2000f8e183f */
[----:B------:R-:W-:-:S08]  /*6200*/  SHF.L.U32 R5, R0, 0x1f, RZ ;  /* 0x0000001f00057819 */ /* 0x000fd000000006ff */
[----:B------:R0:W2:Y:S01]  /*6210*/  SYNCS.PHASECHK.TRANS64.TRYWAIT P1, [UR6], R5 ;  /* 0x00000005ff0075a7 */ /* 0x0000a20008020146 */
[----:B------:R-:W-:Y:S05]  /*6220*/  @!P0 BRA `(.L_x_24) ;  /* 0x0000000000048947 */ /* 0x000fea0003800000 */
[----:B------:R-:W-:Y:S01]  /*6230*/  BPT.TRAP 0x1 ;  /* 0x000000040000795c */ /* 0x000fe20000300000 */
.L_x_24:
[----:B--2---:R-:W-:Y:S05]  /*6240*/  @P1 BRA `(.L_x_25) ;  /* 0x0000000000081947 */ /* 0x004fea0003800000 */
[----:B------:R-:W2:Y:S02]  /*6250*/  SYNCS.PHASECHK.TRANS64.TRYWAIT P1, [UR6], R5 ;  /* 0x00000005ff0075a7 */ /* 0x000ea40008020146 */
[----:B--2---:R-:W-:Y:S05]  /*6260*/  @!P1 BRA `(.L_x_26) ;  /* 0x0000015000409947 */ /* 0x004fea0003800000 */
.L_x_25:
[----:B------:R-:W-:Y:S04]  /*6270*/  STL.64 [R1+0x468], R198 ;  /* 0x000468c601007387 */ /* 0x000fe80000100a00 */
[----:B------:R-:W-:Y:S04]  /*6280*/  STL.64 [R1+0x460], R196 ;  /* 0x000460c401007387 */ /* 0x000fe80000100a00 */
[----:B------:R-:W-:Y:S04]  /*6290*/  STL.64 [R1+0x458], R194 ;  /* 0x000458c201007387 */ /* 0x000fe80000100a00 */
[----:B------:R-:W-:Y:S04]  /*62a0*/  STL.64 [R1+0x450], R192 ;  /* 0x000450c001007387 */ /* 0x000fe80000100a00 */
[----:B------:R-:W-:Y:S04]  /*62b0*/  STL.64 [R1+0x448], R190 ;  /* 0x000448be01007387 */ /* 0x000fe80000100a00 */
[----:B------:R-:W-:Y:S04]  /*62c0*/  STL.64 [R1+0x440], R188 ;  /* 0x000440bc01007387 */ /* 0x000fe80000100a00 */
[----:B------:R-:W-:Y:S04]  /*62d0*/  STL.64 [R1+0x438], R186 ;  /* 0x000438ba01007387 */ /* 0x000fe80000100a00 */
[----:B------:R3:W-:Y:S04]  /*62e0*/  STL.64 [R1+0x430], R184 ;  /* 0x000430b801007387 */ /* 0x0007e80000100a00 */
[----:B---3--:R-:W3:Y:S04]  /*62f0*/  LDL.LU.64 R184, [R1+0x40] ;  /* 0x0000400001b87983 */ /* 0x008ee80000300a00 */
[----:B------:R-:W3:Y:S04]  /*6300*/  LDL.LU.64 R186, [R1+0x48] ;  /* 0x0000480001ba7983 */ /* 0x000ee80000300a00 */
[----:B------:R-:W3:Y:S04]  /*6310*/  LDL.LU.64 R188, [R1+0x50] ;  /* 0x0000500001bc7983 */ /* 0x000ee80000300a00 */
[----:B------:R-:W3:Y:S04]  /*6320*/  LDL.LU.64 R190, [R1+0x58] ;  /* 0x0000580001be7983 */ /* 0x000ee80000300a00 */
[----:B------:R-:W3:Y:S04]  /*6330*/  LDL.LU.64 R192, [R1+0x60] ;  /* 0x0000600001c07983 */ /* 0x000ee80000300a00 */
[----:B------:R-:W3:Y:S04]  /*6340*/  LDL.LU.64 R194, [R1+0x68] ;  /* 0x0000680001c27983 */ /* 0x000ee80000300a00 */
[----:B------:R-:W3:Y:S04]  /*6350*/  LDL.LU.64 R196, [R1+0x70] ;  /* 0x0000700001c47983 */ /* 0x000ee80000300a00 */
[----:B------:R-:W3:Y:S01]  /*6360*/  LDL.LU.64 R198, [R1+0x78] ;  /* 0x0000780001c67983 */ /* 0x000ee20000300a00 */
[----:B------:R-:W-:-:S02]  /*6370*/  UIMAD UR7, UR40, 0xc00, UR4 ;  /* 0x00000c00280778a4 */ /* 0x000fc4000f8e0204 */
[----:B------:R-:W-:Y:S01]  /*6380*/  UIMAD UR6, UR40, 0xe00, UR5 ;  /* 0x00000e00280678a4 */ /* 0x000fe2000f8e0205 */
[----:B------:R-:W-:Y:S01]  /*6390*/  UMOV UR9, 0x40000040 ;  /* 0x4000004000097882 */ /* 0x000fe20000000000 */
[----:B------:R-:W-:Y:S02]  /*63a0*/  UMOV UR11, 0x40000040 ;  /* 0x40000040000b7882 */ /* 0x000fe40000000000 */
[----:B------:R-:W-:Y:S01]  /*63b0*/  UIADD3 UR14, UR6, 0x100, URZ ;  /* 0x00000100060e7890 */ /* 0x000fe2000fffe03f */
[----:B------:R-:W-:Y:S02]  /*63c0*/  UMOV UR8, UR7 ;  /* 0x0000000700087c82 */ /* 0x000fe40008000000 */
[----:B------:R-:W-:Y:S01]  /*63d0*/  UMOV UR10, UR6 ;  /* 0x00000006000a7c82 */ /* 0x000fe20008000000 */
        /* <DEDUP_REMOVED lines=18> */
[----:B-----5:R-:W-:Y:S01]  /*6500*/  WARPGROUP.ARRIVE ;  /* 0x00000000000079c5 */ /* 0x020fe20000000000 */
[----:B------:R-:W-:Y:S01]  /*6510*/  UIADD3 UR30, UR6, 0x500, URZ ;  /* 0x00000500061e7890 */ /* 0x000fe2000fffe03f */
[----:B--2---:R-:W-:Y:S01]  /*6520*/  IMAD.MOV.U32 R7, RZ, RZ, R198 ;  /* 0x000000ffff077224 */ /* 0x004fe200078e00c6 */
[----:B------:R-:W-:Y:S01]  /*6530*/  UMOV UR28, UR8 ;  /* 0x00000008001c7c82 */ /* 0x000fe20008000000 */
[----:B------:R-:W-:Y:S01]  /*6540*/  UMOV UR29, UR9 ;  /* 0x00000009001d7c82 */ /* 0x000fe20008000000 */
[----:B------:R-:W-:Y:S01]  /*6550*/  UMOV UR31, 0x40000040 ;  /* 0x40000040001f7882 */ /* 0x000fe20000000000 */
[----:B------:R-:W-:Y:S01]  /*6560*/  HGMMA.64x32x16.F32 R200, gdesc[UR12], R200, gsb0 ;  /* 0x006000000cc879f0 */ /* 0x000fe200080008c8 */
[----:B------:R-:W-:Y:S01]  /*6570*/  UIADD3 UR34, UR6, 0x600, URZ ;  /* 0x0000060006227890 */ /* 0x000fe2000fffe03f */
[----:B0-----:R-:W-:Y:S01]  /*6580*/  MOV R5, R199 ;  /* 0x000000c700057202 */ /* 0x001fe20000000f00 */
[----:B------:R-:W-:Y:S01]  /*6590*/  UMOV UR32, UR8 ;  /* 0x0000000800207c82 */ /* 0x000fe20008000000 */
[----:B------:R-:W-:Y:S01]  /*65a0*/  UMOV UR33, UR9 ;  /* 0x0000000900217c82 */ /* 0x000fe20008000000 */
[----:B------:R-:W-:Y:S01]  /*65b0*/  UMOV UR35, 0x40000040 ;  /* 0x4000004000237882 */ /* 0x000fe20000000000 */
[----:B------:R-:W-:Y:S01]  /*65c0*/  UIADD3 UR12, UR7, 0x400, URZ ;  /* 0x00000400070c7890 */ /* 0x000fe2000fffe03f */
[----:B------:R-:W-:Y:S01]  /*65d0*/  IMAD.MOV.U32 R9, RZ, RZ, R196 ;  /* 0x000000ffff097224 */ /* 0x000fe200078e00c4 */
[----:B------:R-:W2:Y:S01]  /*65e0*/  LDL.LU.64 R198, [R1+0x468] ;  /* 0x0004680001c67983 */ /* 0x000ea20000300a00 */
        /* <DEDUP_REMOVED lines=8> */
[----:B------:R-:W-:Y:S01]  /*6670*/  IMAD.MOV.U32 R15, RZ, RZ, R190 ;  /* 0x000000ffff0f7224 */ /* 0x000fe200078e00be */
[----:B-1----:R-:W-:Y:S01]  /*6680*/  MOV R217, R184 ;  /* 0x000000b800d97202 */ /* 0x002fe20000000f00 */
[----:B------:R-:W-:Y:S01]  /*6690*/  IMAD.MOV.U32 R14, RZ, RZ, R191 ;  /* 0x000000ffff0e7224 */ /* 0x000fe200078e00bf */
[----:B------:R-:W2:Y:S01]  /*66a0*/  LDL.LU.64 R192, [R1+0x450] ;  /* 0x0004500001c07983 */ /* 0x000ea20000300a00 */
[----:B------:R-:W-:-:S02]  /*66b0*/  IMAD.MOV.U32 R20, RZ, RZ, R188 ;  /* 0x000000ffff147224 */ /* 0x000fc400078e00bc */
[----:B------:R-:W-:Y:S01]  /*66c0*/  IMAD.MOV.U32 R23, RZ, RZ, R186 ;  /* 0x000000ffff177224 */ /* 0x000fe200078e00ba */
[----:B------:R-:W2:Y:S01]  /*66d0*/  LDL.LU.64 R190, [R1+0x448] ;  /* 0x0004480001be7983 */ /* 0x000ea20000300a00 */
[----:B------:R-:W-:Y:S02]  /*66e0*/  IMAD.MOV.U32 R21, RZ, RZ, R187 ;  /* 0x000000ffff157224 */ /* 0x000fe400078e00bb */
[----:B------:R-:W-:Y:S01]  /*66f0*/  IMAD.MOV.U32 R216, RZ, RZ, R185 ;  /* 0x000000ffffd87224 */ /* 0x000fe200078e00b9 */
[----:B------:R-:W2:Y:S04]  /*6700*/  LDL.LU.64 R188, [R1+0x440] ;  /* 0x0004400001bc7983 */ /* 0x000ea80000300a00 */
[----:B------:R-:W2:Y:S04]  /*6710*/  LDL.LU.64 R186, [R1+0x438] ;  /* 0x0004380001ba7983 */ /* 0x000ea80000300a00 */
[----:B------:R-:W2:Y:S01]  /*6720*/  LDL.LU.64 R184, [R1+0x430] ;  /* 0x0004300001b87983 */ /* 0x000ea20000300a00 */
[----:B------:R-:W-:-:S02]  /*6730*/  WARPGROUP.DEPBAR.LE gsb0, 0x0 ;  /* 0x00008000000079c5 */ /* 0x000fc40000010000 */
        /* <DEDUP_REMOVED lines=14> */
[----:B------:R-:W-:Y:S01]  /*6820*/  UMOV UR32, UR12 ;  /* 0x0000000c00207c82 */ /* 0x000fe20008000000 */
[----:B------:R-:W-:Y:S01]  /*6830*/  UMOV UR33, 0x40000040 ;  /* 0x4000004000217882 */ /* 0x000fe20000000000 */
[----:B------:R-:W-:Y:S02]  /*6840*/  WARPGROUP.DEPBAR.LE gsb0, 0x0 ;  /* 0x00008000000079c5 */ /* 0x000fe40000010000 */
[----:B------:R-:W-:-:S06]  /*6850*/  WARPGROUP.ARRIVE ;  /* 0x00000000000079c5 */ /* 0x000fcc0000000000 */
[----:B------:R-:W-:Y:S01]  /*6860*/  HGMMA.64x32x16.F32 R24, gdesc[UR32], R24, gsb0 ;  /* 0x00600000201879f0 */ /* 0x000fe20008000818 */
[----:B------:R-:W-:Y:S01]  /*6870*/  UMOV UR28, UR32 ;  /* 0x00000020001c7c82 */ /* 0x000fe20008000000 */
[----:B------:R-:W-:Y:S01]  /*6880*/  UMOV UR29, UR33 ;  /* 0x00000021001d7c82 */ /* 0x000fe20008000000 */
[----:B------:R0:W-:Y:S04]  /*6890*/  STL.64 [R1+0x3e8], R214 ;  /* 0x0003e8d601007387 */ /* 0x0001e80000100a00 */
[----:B------:R1:W-:Y:S04]  /*68a0*/  STL.64 [R1+0x3e0], R212 ;  /* 0x0003e0d401007387 */ /* 0x0003e80000100a00 */
[----:B------:R3:W-:Y:S04]  /*68b0*/  STL.64 [R1+0x3d8], R210 ;  /* 0x0003d8d201007387 */ /* 0x0007e80000100a00 */
[----:B------:R4:W-:Y:S01]  /*68c0*/  STL.64 [R1+0x3d0], R208 ;  /* 0x0003d0d001007387 */ /* 0x0009e20000100a00 */
[----:B0-----:R-:W-:Y:S01]  /*68d0*/  MOV R214, R7 ;  /* 0x0000000700d67202 */ /* 0x001fe20000000f00 */
[----:B------:R-:W-:-:S02]  /*68e0*/  IMAD.MOV.U32 R215, RZ, RZ, R5 ;  /* 0x000000ffffd77224 */ /* 0x000fc400078e0005 */
[----:B------:R0:W-:Y:S01]  /*68f0*/  STL.64 [R1+0x3c8], R206 ;  /* 0x0003c8ce01007387 */ /* 0x0001e20000100a00 */
[----:B-1----:R-:W-:Y:S02]  /*6900*/  IMAD.MOV.U32 R212, RZ, RZ, R9 ;  /* 0x000000ffffd47224 */ /* 0x002fe400078e0009 */
[----:B------:R-:W-:Y:S01]  /*6910*/  IMAD.MOV.U32 R213, RZ, RZ, R8 ;  /* 0x000000ffffd57224 */ /* 0x000fe200078e0008 */
[----:B------:R1:W-:Y:S01]  /*6920*/  STL.64 [R1+0x3c0], R204 ;  /* 0x0003c0cc01007387 */ /* 0x0003e20000100a00 */
[----:B---3--:R-:W-:Y:S02]  /*6930*/  IMAD.MOV.U32 R210, RZ, RZ, R11 ;  /* 0x000000ffffd27224 */ /* 0x008fe400078e000b */
[----:B------:R-:W-:Y:S01]  /*6940*/  IMAD.MOV.U32 R211, RZ, RZ, R10 ;  /* 0x000000ffffd37224 */ /* 0x000fe200078e000a */
[----:B------:R3:W-:Y:S01]  /*6950*/  STL.64 [R1+0x3b8], R202 ;  /* 0x0003b8ca01007387 */ /* 0x0007e20000100a00 */
[----:B----4-:R-:W-:Y:S01]  /*6960*/  IMAD.MOV.U32 R208, RZ, RZ, R13 ;  /* 0x000000ffffd07224 */ /* 0x010fe200078e000d */
[----:B------:R-:W-:-:S02]  /*6970*/  MOV R209, R12 ;  /* 0x0000000c00d17202 */ /* 0x000fc40000000f00 */
[----:B------:R4:W-:Y:S01]  /*6980*/  STL.64 [R1+0x3b0], R200 ;  /* 0x0003b0c801007387 */ /* 0x0009e20000100a00 */
[----:B0-----:R-:W-:Y:S02]  /*6990*/  IMAD.MOV.U32 R206, RZ, RZ, R15 ;  /* 0x000000ffffce7224 */ /* 0x001fe400078e000f */
[----:B------:R-:W-:Y:S01]  /*69a0*/  IMAD.MOV.U32 R207, RZ, RZ, R14 ;  /* 0x000000ffffcf7224 */ /* 0x000fe200078e000e */
[----:B-1----:R-:W-:Y:S01]  /*69b0*/  MOV R204, R20 ;  /* 0x0000001400cc7202 */ /* 0x002fe20000000f00 */
[----:B------:R-:W-:Y:S01]  /*69c0*/  IMAD.MOV.U32 R205, RZ, RZ, R19 ;  /* 0x000000ffffcd7224 */ /* 0x000fe200078e0013 */
[----:B------:R-:W-:Y:S01]  /*69d0*/  STL.64 [R1+0x428], R214 ;  /* 0x000428d601007387 */ /* 0x000fe20000100a00 */
[----:B------:R-:W-:Y:S02]  /*69e0*/  WARPGROUP.DEPBAR.LE gsb0, 0x0 ;  /* 0x00008000000079c5 */ /* 0x000fe40000010000 */
[----:B------:R-:W-:-:S06]  /*69f0*/  WARPGROUP.ARRIVE ;  /* 0x00000000000079c5 */ /* 0x000fcc0000000000 */
[----:B------:R-:W-:Y:S01]  /*6a00*/  HGMMA.64x32x16.F32 R56, gdesc[UR28], R56, gsb0 ;  /* 0x006000001c3879f0 */ /* 0x000fe20008000838 */
[----:B---3--:R-:W-:Y:S01]  /*6a10*/  IMAD.MOV.U32 R202, RZ, RZ, R23 ;  /* 0x000000ffffca7224 */ /* 0x008fe200078e0017 */
[----:B------:R-:W-:Y:S01]  /*6a20*/  STL.64 [R1+0x420], R212 ;  /* 0x000420d401007387 */ /* 0x000fe20000100a00 */
[----:B------:R-:W-:Y:S02]  /*6a30*/  IMAD.MOV.U32 R203, RZ, RZ, R21 ;  /* 0x000000ffffcb7224 */ /* 0x000fe400078e0015 */
[----:B----4-:R-:W-:Y:S01]  /*6a40*/  IMAD.MOV.U32 R200, RZ, RZ, R217 ;  /* 0x000000ffffc87224 */ /* 0x010fe200078e00d9 */
[----:B------:R-:W-:Y:S01]  /*6a50*/  STL.64 [R1+0x418], R210 ;  /* 0x000418d201007387 */ /* 0x000fe20000100a00 */
[----:B------:R-:W-:-:S03]  /*6a60*/  IMAD.MOV.U32 R201, RZ, RZ, R216 ;  /* 0x000000ffffc97224 */ /* 0x000fc600078e00d8 */
[----:B------:R-:W-:Y:S04]  /*6a70*/  STL.64 [R1+0x410], R208 ;  /* 0x000410d001007387 */ /* 0x000fe80000100a00 */
[----:B------:R-:W-:Y:S04]  /*6a80*/  STL.64 [R1+0x408], R206 ;  /* 0x000408ce01007387 */ /* 0x000fe80000100a00 */
[----:B------:R-:W-:Y:S04]  /*6a90*/  STL.64 [R1+0x400], R204 ;  /* 0x000400cc01007387 */ /* 0x000fe80000100a00 */
[----:B------:R-:W-:Y:S04]  /*6aa0*/  STL.64 [R1+0x3f8], R202 ;  /* 0x0003f8ca01007387 */ /* 0x000fe80000100a00 */
[----:B------:R0:W-:Y:S04]  /*6ab0*/  STL.64 [R1+0x3f0], R200 ;  /* 0x0003f0c801007387 */ /* 0x0001e80000100a00 */
[----:B0-----:R-:W3:Y:S04]  /*6ac0*/  LDL.LU.64 R200, [R1] ;  /* 0x0000000001c87983 */ /* 0x001ee80000300a00 */
[----:B------:R-:W3:Y:S04]  /*6ad0*/  LDL.LU.64 R202, [R1+0x8] ;  /* 0x0000080001ca7983 */ /* 0x000ee80000300a00 */
[----:B------:R-:W3:Y:S04]  /*6ae0*/  LDL.LU.64 R204, [R1+0x10] ;  /* 0x0000100001cc7983 */ /* 0x000ee80000300a00 */
[----:B------:R-:W3:Y:S04]  /*6af0*/  LDL.LU.64 R206, [R1+0x18] ;  /* 0x0000180001ce7983 */ /* 0x000ee80000300a00 */
[----:B------:R-:W3:Y:S04]  /*6b00*/  LDL.LU.64 R208, [R1+0x20] ;  /* 0x0000200001d07983 */ /* 0x000ee80000300a00 */
[----:B------:R-:W3:Y:S04]  /*6b10*/  LDL.LU.64 R210, [R1+0x28] ;  /* 0x0000280001d27983 */ /* 0x000ee80000300a00 */
[----:B------:R-:W3:Y:S04]  /*6b20*/  LDL.LU.64 R212, [R1+0x30] ;  /* 0x0000300001d47983 */ /* 0x000ee80000300a00 */
[----:B------:R-:W3:Y:S01]  /*6b30*/  LDL.LU.64 R214, [R1+0x38] ;  /* 0x0000380001d67983 */ /* 0x000ee20000300a00 */
[----:B------:R-:W-:-:S02]  /*6b40*/  WARPGROUP.DEPBAR.LE gsb0, 0x0 ;  /* 0x00008000000079c5 */ /* 0x000fc40000010000 */
[----:B------:R-:W-:Y:S01]  /*6b50*/  WARPGROUP.ARRIVE ;  /* 0x00000000000079c5 */ /* 0x000fe20000000000 */
[----:B------:R-:W-:Y:S01]  /*6b60*/  UMOV UR24, UR32 ;  /* 0x0000002000187c82 */ /* 0x000fe20008000000 */
[----:B------:R-:W-:-:S04]  /*6b70*/  UMOV UR25, UR33 ;  /* 0x0000002100197c82 */ /* 0x000fc80008000000 */
        /* <DEDUP_REMOVED lines=16> */
[----:B------:R-:W-:Y:S01]  /*6c80*/  UMOV UR34, UR10 ;  /* 0x0000000a00227c82 */ /* 0x000fe20008000000 */
[----:B------:R-:W-:Y:S01]  /*6c90*/  UMOV UR35, UR11 ;  /* 0x0000000b00237c82 */ /* 0x000fe20008000000 */
[----:B------:R-:W-:Y:S02]  /*6ca0*/  WARPGROUP.DEPBAR.LE gsb0, 0x0 ;  /* 0x00008000000079c5 */ /* 0x000fe40000010000 */
[----:B---3--:R-:W-:-:S06]  /*6cb0*/  WARPGROUP.ARRIVE ;  /* 0x00000000000079c5 */ /* 0x008fcc0000000000 */
[----:B------:R-:W-:Y:S03]  /*6cc0*/  HGMMA.64x32x16.F32 R200, gdesc[UR32], R200, gsb0 ;  /* 0x0060000020c879f0 */ /* 0x000fe600080008c8 */
[----:B------:R-:W-:Y:S02]  /*6cd0*/  WARPGROUP.DEPBAR.LE gsb0, 0x0 ;  /* 0x00008000000079c5 */ /* 0x000fe40000010000 */
[----:B------:R-:W-:Y:S01]  /*6ce0*/  IMAD.MOV.U32 R7, RZ, RZ, R214 ;  /* 0x000000ffff077224 */ /* 0x000fe200078e00d6 */
[----:B------:R-:W-:Y:S01]  /*6cf0*/  MOV R8, R213 ;  /* 0x000000d500087202 */ /* 0x000fe20000000f00 */
[----:B------:R-:W-:Y:S02]  /*6d00*/  IMAD.MOV.U32 R5, RZ, RZ, R215 ;  /* 0x000000ffff057224 */ /* 0x000fe400078e00d7 */
        /* <DEDUP_REMOVED lines=8> */
[----:B------:R-:W2:Y:S01]  /*6d90*/  LDL.LU.64 R210, [R1+0x418] ;  /* 0x0004180001d27983 */ /* 0x000ea20000300a00 */
[----:B------:R-:W-:Y:S01]  /*6da0*/  IMAD.MOV.U32 R14, RZ, RZ, R207 ;  /* 0x000000ffff0e7224 */ /* 0x000fe200078e00cf */
[----:B------:R-:W-:Y:S01]  /*6db0*/  MOV R21, R203 ;  /* 0x000000cb00157202 */ /* 0x000fe20000000f00 */
[----:B------:R-:W-:Y:S01]  /*6dc0*/  IMAD.MOV.U32 R20, RZ, RZ, R204 ;  /* 0x000000ffff147224 */ /* 0x000fe200078e00cc */
[----:B------:R-:W2:Y:S01]  /*6dd0*/  LDL.LU.64 R208, [R1+0x410] ;  /* 0x0004100001d07983 */ /* 0x000ea20000300a00 */
[----:B------:R-:W-:Y:S02]  /*6de0*/  IMAD.MOV.U32 R19, RZ, RZ, R205 ;  /* 0x000000ffff137224 */ /* 0x000fe400078e00cd */
[----:B------:R-:W-:Y:S01]  /*6df0*/  IMAD.MOV.U32 R23, RZ, RZ, R202 ;  /* 0x000000ffff177224 */ /* 0x000fe200078e00ca */
[----:B------:R-:W2:Y:S01]  /*6e00*/  LDL.LU.64 R206, [R1+0x408] ;  /* 0x0004080001ce7983 */ /* 0x000ea20000300a00 */
[----:B------:R-:W-:-:S02]  /*6e10*/  IMAD.MOV.U32 R217, RZ, RZ, R200 ;  /* 0x000000ffffd97224 */ /* 0x000fc400078e00c8 */
[----:B------:R-:W-:Y:S01]  /*6e20*/  IMAD.MOV.U32 R216, RZ, RZ, R201 ;  /* 0x000000ffffd87224 */ /* 0x000fe200078e00c9 */
[----:B------:R-:W2:Y:S04]  /*6e30*/  LDL.LU.64 R204, [R1+0x400] ;  /* 0x0004000001cc7983 */ /* 0x000ea80000300a00 */
[----:B------:R-:W2:Y:S04]  /*6e40*/  LDL.LU.64 R202, [R1+0x3f8] ;  /* 0x0003f80001ca7983 */ /* 0x000ea80000300a00 */
[----:B------:R-:W2:Y:S01]  /*6e50*/  LDL.LU.64 R200, [R1+0x3f0] ;  /* 0x0003f00001c87983 */ /* 0x000ea20000300a00 */
[----:B------:R-:W-:-:S02]  /*6e60*/  UIADD3 UR8, UR7, 0x2, URZ ;  /* 0x0000000207087890 */ /* 0x000fc4000fffe03f */
[----:B------:R-:W-:Y:S01]  /*6e70*/  UIADD3 UR10, UR6, 0x2, URZ ;  /* 0x00000002060a7890 */ /* 0x000fe2000fffe03f */
[----:B------:R-:W-:Y:S01]  /*6e80*/  UMOV UR9, 0x40000040 ;  /* 0x4000004000097882 */ /* 0x000fe20000000000 */
[----:B------:R-:W-:Y:S01]  /*6e90*/  UMOV UR11, 0x40000040 ;  /* 0x40000040000b7882 */ /* 0x000fe20000000000 */
[----:B--2---:R-:W-:-:S06]  /*6ea0*/  WARPGROUP.ARRIVE ;  /* 0x00000000000079c5 */ /* 0x004fcc0000000000 */
[----:B------:R-:W-:Y:S03]  /*6eb0*/  HGMMA.64x32x16.F32 R200, gdesc[UR8], R200, gsb0 ;  /* 0x0060000008c879f0 */ /* 0x000fe600080008c8 */
[----:B------:R-:W-:Y:S02]  /*6ec0*/  WARPGROUP.DEPBAR.LE gsb0, 0x0 ;  /* 0x00008000000079c5 */ /* 0x000fe40000010000 */
        /* <DEDUP_REMOVED lines=8> */
[----:B0-----:R-:W2:Y:S04]  /*6f50*/  LDL.LU.64 R214, [R1+0x3e8] ;  /* 0x0003e80001d67983 */ /* 0x001ea80000300a00 */
[----:B------:R-:W2:Y:S04]  /*6f60*/  LDL.LU.64 R212, [R1+0x3e0] ;  /* 0x0003e00001d47983 */ /* 0x000ea80000300a00 */
[----:B------:R-:W2:Y:S04]  /*6f70*/  LDL.LU.64 R210, [R1+0x3d8] ;  /* 0x0003d80001d27983 */ /* 0x000ea80000300a00 */
[----:B------:R-:W2:Y:S04]  /*6f80*/  LDL.LU.64 R208, [R1+0x3d0] ;  /* 0x0003d00001d07983 */ /* 0x000ea80000300a00 */
[----:B------:R-:W2:Y:S04]  /*6f90*/  LDL.LU.64 R206, [R1+0x3c8] ;  /* 0x0003c80001ce7983 */ /* 0x000ea80000300a00 */
[----:B------:R-:W2:Y:S04]  /*6fa0*/  LDL.LU.64 R204, [R1+0x3c0] ;  /* 0x0003c00001cc7983 */ /* 0x000ea80000300a00 */
        /* <DEDUP_REMOVED lines=60> */
[----:B------:R-:W3:Y:S04]  /*7370*/  LDL.LU.64 R202, [R1+0x48] ;  /* 0x0000480001ca7983 */ /* 0x000ee80000300a00 */
[----:B------:R-:W4:Y:S04]  /*7380*/  LDL.LU.64 R204, [R1+0x50] ;  /* 0x0000500001cc7983 */ /* 0x000f280000300a00 */
[----:B------:R-:W2:Y:S04]  /*7390*/  LDL.LU.64 R206, [R1+0x58] ;  /* 0x0000580001ce7983 */ /* 0x000ea80000300a00 */
[----:B------:R-:W3:Y:S01]  /*73a0*/  LDL.LU.64 R208, [R1+0x60] ;  /* 0x0000600001d07983 */ /* 0x000ee20000300a00 */
[----:B------:R-:W-:-:S02]  /*73b0*/  WARPGROUP.DEPBAR.LE gsb0, 0x0 ;  /* 0x00008000000079c5 */ /* 0x000fc40000010000 */
[----:B------:R-:W-:Y:S01]  /*73c0*/  WARPGROUP.ARRIVE ;  /* 0x00000000000079c5 */ /* 0x000fe20000000000 */
[----:B------:R-:W4:Y:S04]  /*73d0*/  LDL.LU.64 R210, [R1+0x68] ;  /* 0x0000680001d27983 */ /* 0x000f280000300a00 */
[----:B------:R-:W2:Y:S01]  /*73e0*/  LDL.LU.64 R212, [R1+0x70] ;  /* 0x0000700001d47983 */ /* 0x000ea20000300a00 */
[----:B------:R-:W-:Y:S03]  /*73f0*/  HGMMA.64x32x16.F32 R56, gdesc[UR28], R56, gsb0 ;  /* 0x006000001c3879f0 */ /* 0x000fe60008000838 */
[----:B------:R-:W3:Y:S01]  /*7400*/  LDL.LU.64 R214, [R1+0x78] ;  /* 0x0000780001d67983 */ /* 0x000ee20000300a00 */
        /* <DEDUP_REMOVED lines=28> */
[----:B------:R-:W-:Y:S02]  /*75d0*/  IMAD.MOV.U32 R226, RZ, RZ, R7 ;  /* 0x000000ffffe27224 */ /* 0x000fe400078e0007 */
[----:B------:R-:W-:Y:S01]  /*75e0*/  IMAD.MOV.U32 R227, RZ, RZ, R5 ;  /* 0x000000ffffe37224 */ /* 0x000fe200078e0005 */
[----:B------:R-:W-:Y:S01]  /*75f0*/  UMOV UR8, UR32 ;  /* 0x0000002000087c82 */ /* 0x000fe20008000000 */
[----:B------:R-:W-:Y:S01]  /*7600*/  UMOV UR9, UR33 ;  /* 0x0000002100097c82 */ /* 0x000fe20008000000 */
[----:B---3--:R0:W-:Y:S04]  /*7610*/  STL.64 [R1+0x3a8], R214 ;  /* 0x0003a8d601007387 */ /* 0x0081e80000100a00 */
[----:B--2---:R1:W-:Y:S01]  /*7620*/  STL.64 [R1+0x3a0], R212 ;  /* 0x0003a0d401007387 */ /* 0x0043e20000100a00 */
[----:B0-----:R-:W-:Y:S01]  /*7630*/  MOV R214, R23 ;  /* 0x0000001700d67202 */ /* 0x001fe20000000f00 */
[----:B------:R-:W-:-:S02]  /*7640*/  IMAD.MOV.U32 R215, RZ, RZ, R21 ;  /* 0x000000ffffd77224 */ /* 0x000fc400078e0015 */
[----:B-1----:R-:W-:Y:S02]  /*7650*/  IMAD.MOV.U32 R212, RZ, RZ, R217 ;  /* 0x000000ffffd47224 */ /* 0x002fe400078e00d9 */
[----:B------:R-:W-:Y:S02]  /*7660*/  IMAD.MOV.U32 R213, RZ, RZ, R216 ;  /* 0x000000ffffd57224 */ /* 0x000fe400078e00d8 */
[----:B------:R-:W-:Y:S02]  /*7670*/  IMAD.MOV.U32 R216, RZ, RZ, R20 ;  /* 0x000000ffffd87224 */ /* 0x000fe400078e0014 */
[----:B------:R-:W-:Y:S01]  /*7680*/  IMAD.MOV.U32 R217, RZ, RZ, R19 ;  /* 0x000000ffffd97224 */ /* 0x000fe200078e0013 */
[----:B------:R-:W-:-:S05]  /*7690*/  WARPGROUP.DEPBAR.LE gsb0, 0x0 ;  /* 0x00008000000079c5 */ /* 0x000fca0000010000 */
[----:B------:R-:W-:-:S06]  /*76a0*/  WARPGROUP.ARRIVE ;  /* 0x00000000000079c5 */ /* 0x000fcc0000000000 */
[----:B------:R-:W-:Y:S01]  /*76b0*/  HGMMA.64x32x16.F32 R212, gdesc[UR8], R212, gsb0 ;  /* 0x0060000008d479f0 */ /* 0x000fe200080008d4 */
[----:B----4-:R-:W-:Y:S04]  /*76c0*/  STL.64 [R1+0x398], R210 ;  /* 0x000398d201007387 */ /* 0x010fe80000100a00 */
[----:B------:R-:W-:Y:S04]  /*76d0*/  STL.64 [R1+0x390], R208 ;  /* 0x000390d001007387 */ /* 0x000fe80000100a00 */
[----:B------:R-:W-:Y:S04]  /*76e0*/  STL.64 [R1+0x388], R206 ;  /* 0x000388ce01007387 */ /* 0x000fe80000100a00 */
[----:B------:R-:W-:Y:S04]  /*76f0*/  STL.64 [R1+0x380], R204 ;  /* 0x000380cc01007387 */ /* 0x000fe80000100a00 */
[----:B------:R-:W-:Y:S04]  /*7700*/  STL.64 [R1+0x378], R202 ;  /* 0x000378ca01007387 */ /* 0x000fe80000100a00 */
[----:B------:R-:W-:Y:S01]  /*7710*/  STL.64 [R1+0x370], R200 ;  /* 0x000370c801007387 */ /* 0x000fe20000100a00 */
[----:B------:R-:W-:-:S03]  /*7720*/  WARPGROUP.DEPBAR.LE gsb0, 0x0 ;  /* 0x00008000000079c5 */ /* 0x000fc60000010000 */
[----:B------:R-:W-:Y:S04]  /*7730*/  STL.64 [R1], R212 ;  /* 0x000000d401007387 */ /* 0x000fe80000100a00 */
[----:B------:R0:W-:Y:S04]  /*7740*/  STL.64 [R1+0x8], R214 ;  /* 0x000008d601007387 */ /* 0x0001e80000100a00 */
[----:B------:R1:W-:Y:S04]  /*7750*/  STL.64 [R1+0x10], R216 ;  /* 0x000010d801007387 */ /* 0x0003e80000100a00 */
[----:B------:R-:W-:Y:S04]  /*7760*/  STL.64 [R1+0x18], R218 ;  /* 0x000018da01007387 */ /* 0x000fe80000100a00 */
[----:B------:R-:W-:Y:S04]  /*7770*/  STL.64 [R1+0x20], R220 ;  /* 0x000020dc01007387 */ /* 0x000fe80000100a00 */
[----:B------:R-:W-:Y:S04]  /*7780*/  STL.64 [R1+0x28], R222 ;  /* 0x000028de01007387 */ /* 0x000fe80000100a00 */
[----:B------:R-:W-:Y:S04]  /*7790*/  STL.64 [R1+0x30], R224 ;  /* 0x000030e001007387 */ /* 0x000fe80000100a00 */
[----:B------:R-:W-:Y:S04]  /*77a0*/  STL.64 [R1+0x38], R226 ;  /* 0x000038e201007387 */ /* 0x000fe80000100a00 */
        /* <DEDUP_REMOVED lines=15> */
[----:B------:R-:W-:Y:S02]  /*78a0*/  IMAD.MOV.U32 R7, RZ, RZ, R214 ;  /* 0x000000ffff077224 */ /* 0x000fe400078e00d6 */
        /* <DEDUP_REMOVED lines=76> */
[----:B0-----:R-:W-:Y:S01]  /*7d70*/  IMAD.MOV.U32 R214, RZ, RZ, R7 ;  /* 0x000000ffffd67224 */ /* 0x001fe200078e0007 */
[----:B------:R-:W-:-:S02]  /*7d80*/  MOV R215, R5 ;  /* 0x0000000500d77202 */ /* 0x000fc40000000f00 */
[----:B------:R0:W-:Y:S01]  /*7d90*/  STL.64 [R1+0x2c8], R206 ;  /* 0x0002c8ce01007387 */ /* 0x0001e20000100a00 */
[----:B-1----:R-:W-:Y:S02]  /*7da0*/  IMAD.MOV.U32 R212, RZ, RZ, R9 ;  /* 0x000000ffffd47224 */ /* 0x002fe400078e0009 */
[----:B------:R-:W-:Y:S01]  /*7db0*/  IMAD.MOV.U32 R213, RZ, RZ, R8 ;  /* 0x000000ffffd57224 */ /* 0x000fe200078e0008 */
[----:B------:R1:W-:Y:S01]  /*7dc0*/  STL.64 [R1+0x2c0], R204 ;  /* 0x0002c0cc01007387 */ /* 0x0003e20000100a00 */
[----:B--2---:R-:W-:Y:S01]  /*7dd0*/  MOV R210, R11 ;  /* 0x0000000b00d27202 */ /* 0x004fe20000000f00 */
[----:B------:R-:W-:Y:S02]  /*7de0*/  IMAD.MOV.U32 R211, RZ, RZ, R10 ;  /* 0x000000ffffd37224 */ /* 0x000fe400078e000a */
[----:B------:R2:W-:Y:S01]  /*7df0*/  STL.64 [R1+0x2b8], R202 ;  /* 0x0002b8ca01007387 */ /* 0x0005e20000100a00 */
[----:B---3--:R-:W-:Y:S02]  /*7e00*/  IMAD.MOV.U32 R208, RZ, RZ, R13 ;  /* 0x000000ffffd07224 */ /* 0x008fe400078e000d */
[----:B------:R-:W-:Y:S01]  /*7e10*/  IMAD.MOV.U32 R209, RZ, RZ, R12 ;  /* 0x000000ffffd17224 */ /* 0x000fe200078e000c */
[----:B------:R3:W-:Y:S01]  /*7e20*/  STL.64 [R1+0x2b0], R200 ;  /* 0x0002b0c801007387 */ /* 0x0007e20000100a00 */
[----:B0-----:R-:W-:-:S02]  /*7e30*/  IMAD.MOV.U32 R206, RZ, RZ, R15 ;  /* 0x000000ffffce7224 */ /* 0x001fc400078e000f */
[----:B------:R-:W-:Y:S01]  /*7e40*/  IMAD.MOV.U32 R207, RZ, RZ, R14 ;  /* 0x000000ffffcf7224 */ /* 0x000fe200078e000e */
[----:B-1----:R-:W-:Y:S01]  /*7e50*/  MOV R205, R19 ;  /* 0x0000001300cd7202 */ /* 0x002fe20000000f00 */
[----:B------:R-:W-:Y:S01]  /*7e60*/  IMAD.MOV.U32 R204, RZ, RZ, R20 ;  /* 0x000000ffffcc7224 */ /* 0x000fe200078e0014 */
[----:B------:R-:W-:Y:S01]  /*7e70*/  STL.64 [R1+0x328], R214 ;  /* 0x000328d601007387 */ /* 0x000fe20000100a00 */
[----:B------:R-:W-:Y:S02]  /*7e80*/  WARPGROUP.DEPBAR.LE gsb0, 0x0 ;  /* 0x00008000000079c5 */ /* 0x000fe40000010000 */
[----:B------:R-:W-:-:S06]  /*7e90*/  WARPGROUP.ARRIVE ;  /* 0x00000000000079c5 */ /* 0x000fcc0000000000 */
[----:B------:R-:W-:Y:S01]  /*7ea0*/  HGMMA.64x32x16.F32 R56, gdesc[UR28], R56, gsb0 ;  /* 0x006000001c3879f0 */ /* 0x000fe20008000838 */
[----:B--2---:R-:W-:Y:S01]  /*7eb0*/  IMAD.MOV.U32 R202, RZ, RZ, R23 ;  /* 0x000000ffffca7224 */ /* 0x004fe200078e0017 */
[----:B------:R-:W-:Y:S01]  /*7ec0*/  STL.64 [R1+0x320], R212 ;  /* 0x000320d401007387 */ /* 0x000fe20000100a00 */
[----:B------:R-:W-:Y:S01]  /*7ed0*/  IMAD.MOV.U32 R203, RZ, RZ, R21 ;  /* 0x000000ffffcb7224 */ /* 0x000fe200078e0015 */
[----:B---3--:R-:W-:Y:S01]  /*7ee0*/  MOV R200, R217 ;  /* 0x000000d900c87202 */ /* 0x008fe20000000f00 */
[----:B------:R-:W-:Y:S01]  /*7ef0*/  IMAD.MOV.U32 R201, RZ, RZ, R216 ;  /* 0x000000ffffc97224 */ /* 0x000fe200078e00d8 */
[----:B------:R-:W-:Y:S04]  /*7f00*/  STL.64 [R1+0x318], R210 ;  /* 0x000318d201007387 */ /* 0x000fe80000100a00 */
[----:B------:R-:W-:Y:S04]  /*7f10*/  STL.64 [R1+0x310], R208 ;  /* 0x000310d001007387 */ /* 0x000fe80000100a00 */
        /* <DEDUP_REMOVED lines=36> */
[----:B------:R-:W-:Y:S03]  /*8160*/  HGMMA.64x32x16.F32 R200, gdesc[UR8], R200, gsb0 ;  /* 0x0060000008c879f0 */ /* 0x000fe600080008c8 */
[----:B------:R-:W-:Y:S02]  /*8170*/  WARPGROUP.DEPBAR.LE gsb0, 0x0 ;  /* 0x00008000000079c5 */ /* 0x000fe40000010000 */
        /* <DEDUP_REMOVED lines=20> */
[----:B------:R-:W2:Y:S01]  /*82c0*/  LDL.LU.64 R204, [R1+0x300] ;  /* 0x0003000001cc7983 */ /* 0x000ea20000300a00 */
[----:B------:R-:W-:-:S03]  /*82d0*/  IMAD.MOV.U32 R216, RZ, RZ, R201 ;  /* 0x000000ffffd87224 */ /* 0x000fc600078e00c9 */
[----:B------:R-:W2:Y:S04]  /*82e0*/  LDL.LU.64 R202, [R1+0x2f8] ;  /* 0x0002f80001ca7983 */ /* 0x000ea80000300a00 */
[----:B------:R-:W2:Y:S01]  /*82f0*/  LDL.LU.64 R200, [R1+0x2f0] ;  /* 0x0002f00001c87983 */ /* 0x000ea20000300a00 */
[----:B------:R-:W-:Y:S02]  /*8300*/  UIADD3 UR8, UR7, 0x6, URZ ;  /* 0x0000000607087890 */ /* 0x000fe4000fffe03f */
        /* <DEDUP_REMOVED lines=124> */
[----:B0-----:R-:W-:Y:S01]  /*8ad0*/  IMAD.MOV.U32 R214, RZ, RZ, R23 ;  /* 0x000000ffffd67224 */ /* 0x001fe200078e0017 */
[----:B------:R-:W-:Y:S01]  /*8ae0*/  MOV R215, R21 ;  /* 0x0000001500d77202 */ /* 0x000fe20000000f00 */
[----:B-1----:R-:W-:-:S02]  /*8af0*/  IMAD.MOV.U32 R212, RZ, RZ, R217 ;  /* 0x000000ffffd47224 */ /* 0x002fc400078e00d9 */
        /* <DEDUP_REMOVED lines=36> */
[----:B------:R-:W-:Y:S01]  /*8d40*/  IMAD.MOV.U32 R7, RZ, RZ, R214 ;  /* 0x000000ffff077224 */ /* 0x000fe200078e00d6 */
[----:B------:R-:W-:Y:S01]  /*8d50*/  MOV R9, R212 ;  /* 0x000000d400097202 */ /* 0x000fe20000000f00 */
[----:B------:R-:W-:Y:S02]  /*8d60*/  IMAD.MOV.U32 R5, RZ, RZ, R215 ;  /* 0x000000ffff057224 */ /* 0x000fe400078e00d7 */
        /* <DEDUP_REMOVED lines=16> */
[----:B-1----:R-:W-:Y:S02]  /*8e70*/  IMAD.MOV.U32 R217, RZ, RZ, R200 ;  /* 0x000000ffffd97224 */ /* 0x002fe400078e00c8 */
        /* <DEDUP_REMOVED lines=57> */
[----:B0-----:R-:W-:-:S02]  /*9210*/  IMAD.MOV.U32 R214, RZ, RZ, R7 ;  /* 0x000000ffffd67224 */ /* 0x001fc400078e0007 */
[----:B------:R-:W-:Y:S01]  /*9220*/  IMAD.MOV.U32 R215, RZ, RZ, R5 ;  /* 0x000000ffffd77224 */ /* 0x000fe200078e0005 */
[----:B------:R0:W-:Y:S01]  /*9230*/  STL.64 [R1+0x1c8], R206 ;  /* 0x0001c8ce01007387 */ /* 0x0001e20000100a00 */
[----:B-1----:R-:W-:Y:S02]  /*9240*/  IMAD.MOV.U32 R212, RZ, RZ, R9 ;  /* 0x000000ffffd47224 */ /* 0x002fe400078e0009 */
[----:B------:R-:W-:Y:S01]  /*9250*/  IMAD.MOV.U32 R213, RZ, RZ, R8 ;  /* 0x000000ffffd57224 */ /* 0x000fe200078e0008 */
[----:B------:R1:W-:Y:S01]  /*9260*/  STL.64 [R1+0x1c0], R204 ;  /* 0x0001c0cc01007387 */ /* 0x0003e20000100a00 */
[----:B--2---:R-:W-:Y:S01]  /*9270*/  IMAD.MOV.U32 R210, RZ, RZ, R11 ;  /* 0x000000ffffd27224 */ /* 0x004fe200078e000b */
[----:B------:R-:W-:Y:S02]  /*9280*/  MOV R211, R10 ;  /* 0x0000000a00d37202 */ /* 0x000fe40000000f00 */
[----:B------:R2:W-:Y:S01]  /*9290*/  STL.64 [R1+0x1b8], R202 ;  /* 0x0001b8ca01007387 */ /* 0x0005e20000100a00 */
[----:B---3--:R-:W-:-:S02]  /*92a0*/  IMAD.MOV.U32 R208, RZ, RZ, R13 ;  /* 0x000000ffffd07224 */ /* 0x008fc400078e000d */
[----:B------:R-:W-:Y:S01]  /*92b0*/  IMAD.MOV.U32 R209, RZ, RZ, R12 ;  /* 0x000000ffffd17224 */ /* 0x000fe200078e000c */
[----:B------:R3:W-:Y:S01]  /*92c0*/  STL.64 [R1+0x1b0], R200 ;  /* 0x0001b0c801007387 */ /* 0x0007e20000100a00 */
[----:B0-----:R-:W-:Y:S01]  /*92d0*/  MOV R206, R15 ;  /* 0x0000000f00ce7202 */ /* 0x001fe20000000f00 */
[----:B------:R-:W-:Y:S02]  /*92e0*/  IMAD.MOV.U32 R207, RZ, RZ, R14 ;  /* 0x000000ffffcf7224 */ /* 0x000fe400078e000e */
[----:B-1----:R-:W-:Y:S01]  /*92f0*/  IMAD.MOV.U32 R204, RZ, RZ, R20 ;  /* 0x000000ffffcc7224 */ /* 0x002fe200078e0014 */
[----:B------:R-:W-:Y:S01]  /*9300*/  STL.64 [R1+0x228], R214 ;  /* 0x000228d601007387 */ /* 0x000fe20000100a00 */
[----:B------:R-:W-:Y:S01]  /*9310*/  IMAD.MOV.U32 R205, RZ, RZ, R19 ;  /* 0x000000ffffcd7224 */ /* 0x000fe200078e0013 */
        /* <DEDUP_REMOVED lines=197> */
[----:B0-----:R-:W-:-:S02]  /*9f70*/  IMAD.MOV.U32 R214, RZ, RZ, R23 ;  /* 0x000000ffffd67224 */ /* 0x001fc400078e0017 */
[----:B------:R-:W-:Y:S02]  /*9f80*/  IMAD.MOV.U32 R215, RZ, RZ, R21 ;  /* 0x000000ffffd77224 */ /* 0x000fe400078e0015 */
[----:B-1----:R-:W-:Y:S02]  /*9f90*/  IMAD.MOV.U32 R212, RZ, RZ, R217 ;  /* 0x000000ffffd47224 */ /* 0x002fe400078e00d9 */
[----:B------:R-:W-:Y:S01]  /*9fa0*/  IMAD.MOV.U32 R213, RZ, RZ, R216 ;  /* 0x000000ffffd57224 */ /* 0x000fe200078e00d8 */
[----:B------:R-:W-:Y:S01]  /*9fb0*/  MOV R216, R20 ;  /* 0x0000001400d87202 */ /* 0x000fe20000000f00 */
        /* <DEDUP_REMOVED lines=117> */
[----:B--2---:R-:W-:Y:S01]  /*a710*/  IMAD.MOV.U32 R210, RZ, RZ, R11 ;  /* 0x000000ffffd27224 */ /* 0x004fe200078e000b */
[----:B------:R-:W-:Y:S02]  /*a720*/  MOV R211, R10 ;  /* 0x0000000a00d37202 */ /* 0x000fe40000000f00 */
[----:B------:R2:W-:Y:S01]  /*a730*/  STL.64 [R1+0xb8], R202 ;  /* 0x0000b8ca01007387 */ /* 0x0005e20000100a00 */
[----:B---3--:R-:W-:Y:S02]  /*a740*/  IMAD.MOV.U32 R208, RZ, RZ, R13 ;  /* 0x000000ffffd07224 */ /* 0x008fe400078e000d */
[----:B------:R-:W-:Y:S01]  /*a750*/  IMAD.MOV.U32 R209, RZ, RZ, R12 ;  /* 0x000000ffffd17224 */ /* 0x000fe200078e000c */
[----:B------:R3:W-:Y:S01]  /*a760*/  STL.64 [R1+0xb0], R200 ;  /* 0x0000b0c801007387 */ /* 0x0007e20000100a00 */
[----:B0-----:R-:W-:Y:S01]  /*a770*/  IMAD.MOV.U32 R206, RZ, RZ, R15 ;  /* 0x000000ffffce7224 */ /* 0x001fe200078e000f */
[----:B------:R-:W-:Y:S01]  /*a780*/  MOV R207, R14 ;  /* 0x0000000e00cf7202 */ /* 0x000fe20000000f00 */
[----:B-1----:R-:W-:Y:S01]  /*a790*/  IMAD.MOV.U32 R204, RZ, RZ, R20 ;  /* 0x000000ffffcc7224 */ /* 0x002fe200078e0014 */
[----:B------:R-:W-:Y:S01]  /*a7a0*/  STL.64 [R1+0x128], R214 ;  /* 0x000128d601007387 */ /* 0x000fe20000100a00 */
[----:B------:R-:W-:Y:S01]  /*a7b0*/  IMAD.MOV.U32 R205, RZ, RZ, R19 ;  /* 0x000000ffffcd7224 */ /* 0x000fe200078e0013 */
[----:B------:R-:W-:-:S02]  /*a7c0*/  WARPGROUP.DEPBAR.LE gsb0, 0x0 ;  /* 0x00008000000079c5 */ /* 0x000fc40000010000 */
[----:B------:R-:W-:-:S06]  /*a7d0*/  WARPGROUP.ARRIVE ;  /* 0x00000000000079c5 */ /* 0x000fcc0000000000 */
[----:B------:R-:W-:Y:S01]  /*a7e0*/  HGMMA.64x32x16.F32 R56, gdesc[UR28], R56, gsb0 ;  /* 0x006000001c3879f0 */ /* 0x000fe20008000838 */
[----:B--2---:R-:W-:Y:S01]  /*a7f0*/  IMAD.MOV.U32 R202, RZ, RZ, R23 ;  /* 0x000000ffffca7224 */ /* 0x004fe200078e0017 */
[----:B------:R-:W-:Y:S01]  /*a800*/  MOV R203, R21 ;  /* 0x0000001500cb7202 */ /* 0x000fe20000000f00 */
[----:B------:R-:W-:Y:S01]  /*a810*/  STL.64 [R1+0x120], R212 ;  /* 0x000120d401007387 */ /* 0x000fe20000100a00 */
[----:B---3--:R-:W-:Y:S02]  /*a820*/  IMAD.MOV.U32 R200, RZ, RZ, R217 ;  /* 0x000000ffffc87224 */ /* 0x008fe400078e00d9 */
        /* <DEDUP_REMOVED lines=161> */
[----:B------:R-:W-:Y:S01]  /*b240*/  IMAD.MOV.U32 R218, RZ, RZ, R15 ;  /* 0x000000ffffda7224 */ /* 0x000fe200078e000f */
[----:B------:R-:W-:Y:S02]  /*b250*/  MOV R219, R14 ;  /* 0x0000000e00db7202 */ /* 0x000fe40000000f00 */
[----:B------:R1:W-:Y:S01]  /*b260*/  STL.64 [R1+0xa0], R212 ;  /* 0x0000a0d401007387 */ /* 0x0003e20000100a00 */
[----:B------:R-:W-:Y:S01]  /*b270*/  IMAD.MOV.U32 R220, RZ, RZ, R13 ;  /* 0x000000ffffdc7224 */ /* 0x000fe200078e000d */
[----:B------:R-:W-:Y:S01]  /*b280*/  MOV R223, R10 ;  /* 0x0000000a00df7202 */ /* 0x000fe20000000f00 */
[----:B------:R-:W-:Y:S01]  /*b290*/  IMAD.MOV.U32 R221, RZ, RZ, R12 ;  /* 0x000000ffffdd7224 */ /* 0x000fe200078e000c */
[----:B------:R-:W-:Y:S01]  /*b2a0*/  MOV R227, R5 ;  /* 0x0000000500e37202 */ /* 0x000fe20000000f00 */
[----:B------:R-:W-:-:S02]  /*b2b0*/  IMAD.MOV.U32 R222, RZ, RZ, R11 ;  /* 0x000000ffffde7224 */ /* 0x000fc400078e000b */
[----:B------:R-:W-:Y:S01]  /*b2c0*/  IMAD.MOV.U32 R224, RZ, RZ, R9 ;  /* 0x000000ffffe07224 */ /* 0x000fe200078e0009 */
[----:B0-----:R-:W-:Y:S01]  /*b2d0*/  MOV R215, R21 ;  /* 0x0000001500d77202 */ /* 0x001fe20000000f00 */
[----:B------:R-:W-:Y:S02]  /*b2e0*/  IMAD.MOV.U32 R214, RZ, RZ, R23 ;  /* 0x000000ffffd67224 */ /* 0x000fe400078e0017 */
[----:B------:R-:W-:Y:S02]  /*b2f0*/  IMAD.MOV.U32 R225, RZ, RZ, R8 ;  /* 0x000000ffffe17224 */ /* 0x000fe400078e0008 */
[----:B-1----:R-:W-:Y:S02]  /*b300*/  IMAD.MOV.U32 R212, RZ, RZ, R217 ;  /* 0x000000ffffd47224 */ /* 0x002fe400078e00d9 */
[----:B------:R-:W-:Y:S02]  /*b310*/  IMAD.MOV.U32 R213, RZ, RZ, R216 ;  /* 0x000000ffffd57224 */ /* 0x000fe400078e00d8 */
[----:B------:R-:W-:-:S02]  /*b320*/  IMAD.MOV.U32 R216, RZ, RZ, R20 ;  /* 0x000000ffffd87224 */ /* 0x000fc400078e0014 */
        /* <DEDUP_REMOVED lines=19> */
[----:B------:R-:W-:Y:S01]  /*b460*/  BPT.TRAP 0x1 ;  /* 0x000000040000795c */ /* 0x000fe20000300000 */
.L_x_27:
[----:B------:R-:W2:Y:S04]  /*b470*/  LDL R5, [R1+0x80] ;  /* 0x0000800001057983 */ /* 0x000ea80000100800 */
[----:B------:R-:W3:Y:S04]  /*b480*/  LDL R8, [R1+0x84] ;  /* 0x0000840001087983 */ /* 0x000ee80000100800 */
[----:B------:R-:W4:Y:S01]  /*b490*/  LDL R7, [R1+0x88] ;  /* 0x0000880001077983 */ /* 0x000f220000100800 */
[----:B--2---:R-:W-:-:S13]  /*b4a0*/  ISETP.NE.AND P1, PT, R5, RZ, PT ;  /* 0x000000ff0500720c */ /* 0x004fda0003f25270 */
[----:B------:R-:W-:-:S05]  /*b4b0*/  @P1 LEA R5, R3, UR39, 0x3 ;  /* 0x0000002703051c11 */ /* 0x000fca000f8e18ff */
[----:B------:R-:W-:-:S05]  /*b4c0*/  @P1 VIADD R5, R5, 0x10 ;  /* 0x0000001005051836 */ /* 0x000fca0000000000 */
[----:B---3--:R-:W-:-:S04]  /*b4d0*/  @P1 PRMT R5, R8, 0x654, R5 ;  /* 0x0000065408051816 */ /* 0x008fc80000000005 */
[----:B------:R0:W-:Y:S01]  /*b4e0*/  @P1 SYNCS.ARRIVE.TRANS64.RED.A1T0 RZ, [R5+URZ], RZ ;  /* 0x000000ff05ff19a7 */ /* 0x0001e2000810043f */
[----:B----4-:R-:W-:-:S13]  /*b4f0*/  ISETP.GT.U32.AND P1, PT, R7, 0x1, PT ;  /* 0x000000010700780c */ /* 0x010fda0003f24070 */
[----:B0-----:R-:W-:Y:S05]  /*b500*/  @P1 BRA `(.L_x_28) ;  /* 0x0000000000041947 */ /* 0x001fea0003800000 */
[----:B------:R-:W-:Y:S01]  /*b510*/  BPT.TRAP 0x1 ;  /* 0x000000040000795c */ /* 0x000fe20000300000 */
.L_x_28:
[----:B------:R-:W-:Y:S01]  /*b520*/  UIADD3 UR40, UR40, 0x1, URZ ;  /* 0x0000000128287890 */ /* 0x000fe2000fffe03f */
[C---:B------:R-:W-:Y:S01]  /*b530*/  ISETP.GT.AND P2, PT, R4.reuse, 0x1, PT ;  /* 0x000000010400780c */ /* 0x040fe20003f44270 */
[----:B------:R-:W-:Y:S02]  /*b540*/  VIADD R3, R3, 0x1 ;  /* 0x0000000103037836 */ /* 0x000fe40000000000 */
[----:B------:R-:W-:Y:S01]  /*b550*/  UISETP.NE.AND UP0, UPT, UR40, 0x2, UPT ;  /* 0x000000022800788c */ /* 0x000fe2000bf05270 */
[----:B------:R-:W-:Y:S02]  /*b560*/  VIADD R4, R4, 0xffffffff ;  /* 0xffffffff04047836 */ /* 0x000fe40000000000 */
[C---:B------:R-:W-:Y:S01]  /*b570*/  ISETP.NE.AND P1, PT, R3.reuse, 0x2, PT ;  /* 0x000000020300780c */ /* 0x040fe20003f25270 */
[----:B------:R-:W-:Y:S02]  /*b580*/  USEL UR6, URZ, 0x1, UP0 ;  /* 0x000000013f067887 */ /* 0x000fe40008000000 */
[----:B------:R-:W-:Y:S01]  /*b590*/  USEL UR40, UR40, URZ, UP0 ;  /* 0x0000003f28287287 */ /* 0x000fe20008000000 */
[----:B------:R-:W-:-:S03]  /*b5a0*/  SEL R3, R3, RZ, P1 ;  /* 0x000000ff03037207 */ /* 0x000fc60000800000 */
[----:B------:R-:W-:Y:S01]  /*b5b0*/  LOP3.LUT R0, R0, UR6, RZ, 0x3c, !PT ;  /* 0x0000000600007c12 */ /* 0x000fe2000f8e3cff */
[----:B------:R-:W-:Y:S07]  /*b5c0*/  @P2 BRA `(.L_x_29) ;  /* 0xffffffac00002947 */ /* 0x000fee000383ffff */
.L_x_22:
[----:B------:R-:W0:Y:S02]  /*b5d0*/  LDC R0, c[0x0][0x28c] ;  /* 0x0000a300ff007b82 */ /* 0x000e240000000800 */
[----:B0-----:R-:W-:-:S13]  /*b5e0*/  ISETP.GE.AND P1, PT, R0, 0x1, PT ;  /* 0x000000010000780c */ /* 0x001fda0003f26270 */
[----:B------:R-:W-:Y:S05]  /*b5f0*/  @!P1 BRA `(.L_x_30) ;  /* 0x0000000000489947 */ /* 0x000fea0003800000 */
[----:B------:R-:W-:Y:S05]  /*b600*/  @!P0 BRA `(.L_x_31) ;  /* 0x0000000000048947 */ /* 0x000fea0003800000 */
[----:B------:R-:W-:Y:S01]  /*b610*/  BPT.TRAP 0x1 ;  /* 0x000000040000795c */ /* 0x000fe20000300000 */
.L_x_31:
[----:B------:R-:W2:Y:S04]  /*b620*/  LDL R0, [R1+0x80] ;  /* 0x0000800001007983 */ /* 0x000ea80000100800 */
[----:B------:R-:W3:Y:S04]  /*b630*/  LDL R4, [R1+0x84] ;  /* 0x0000840001047983 */ /* 0x000ee80000100800 */
[----:B------:R-:W4:Y:S01]  /*b640*/  LDL R3, [R1+0x88] ;  /* 0x0000880001037983 */ /* 0x000f220000100800 */
[----:B--2---:R-:W-:Y:S02]  /*b650*/  ISETP.NE.AND P0, PT, R0, RZ, PT ;  /* 0x000000ff0000720c */ /* 0x004fe40003f05270 */
[----:B---3--:R-:W-:-:S11]  /*b660*/  MOV R5, R4 ;  /* 0x0000000400057202 */ /* 0x008fd60000000f00 */
[----:B------:R-:W-:-:S04]  /*b670*/  @P0 VIADD R0, R6, UR37 ;  /* 0x0000002506000c36 */ /* 0x000fc80008000000 */
[----:B------:R-:W-:Y:S02]  /*b680*/  @P0 IMAD.SHL.U32 R0, R0, 0x8, RZ ;  /* 0x0000000800000824 */ /* 0x000fe400078e00ff */
[----:B----4-:R-:W-:Y:S01]  /*b690*/  IMAD.MOV.U32 R4, RZ, RZ, R3 ;  /* 0x000000ffff047224 */ /* 0x010fe200078e0003 */
[----:B------:R-:W-:Y:S02]  /*b6a0*/  MOV R3, UR39 ;  /* 0x0000002700037c02 */ /* 0x000fe40008000f00 */
[----:B------:R-:W-:-:S04]  /*b6b0*/  @P0 LOP3.LUT R0, R0, 0x8, RZ, 0xc0, !PT ;  /* 0x0000000800000812 */ /* 0x000fc800078ec0ff */
[----:B------:R-:W-:-:S04]  /*b6c0*/  @P0 IADD3 R0, R3, 0x10, R0 ;  /* 0x0000001003000810 */ /* 0x000fc80007ffe000 */
[----:B------:R-:W-:-:S04]  /*b6d0*/  @P0 PRMT R0, R5, 0x654, R0 ;  /* 0x0000065405000816 */ /* 0x000fc80000000000 */
[----:B------:R0:W-:Y:S01]  /*b6e0*/  @P0 SYNCS.ARRIVE.TRANS64.RED.A1T0 RZ, [R0+URZ], RZ ;  /* 0x000000ff00ff09a7 */ /* 0x0001e2000810043f */
[----:B------:R-:W-:-:S13]  /*b6f0*/  ISETP.GT.U32.AND P0, PT, R4, 0x1, PT ;  /* 0x000000010400780c */ /* 0x000fda0003f04070 */
[----:B0-----:R-:W-:Y:S05]  /*b700*/  @P0 BRA `(.L_x_30) ;  /* 0x0000000000040947 */ /* 0x001fea0003800000 */
[----:B------:R-:W-:Y:S01]  /*b710*/  BPT.TRAP 0x1 ;  /* 0x000000040000795c */ /* 0x000fe20000300000 */
.L_x_30:
[----:B-1----:R-:W2:Y:S01]  /*b720*/  LDL R227, [R1+0x8c] ;  /* 0x00008c0001e37983 */ /* 0x002ea20000100800 */
[----:B------:R-:W0:Y:S01]  /*b730*/  LDC R4, c[0x0][0x288] ;  /* 0x0000a200ff047b82 */ /* 0x000e220000000800 */
[----:B------:R-:W1:Y:S01]  /*b740*/  S2R R5, SR_TID.X ;  /* 0x0000000000057919 */ /* 0x000e620000002100 */
[----:B------:R-:W-:Y:S01]  /*b750*/  IMAD R22, R22, 0xe0, RZ ;  /* 0x000000e016167824 */ /* 0x000fe200078e02ff */
[----:B------:R-:W-:Y:S01]  /*b760*/  ULDC UR4, c[0x0][0x284] ;  /* 0x0000a10000047ab9 */ /* 0x000fe20000000800 */
[----:B------:R-:W-:Y:S01]  /*b770*/  ULDC.64 UR6, c[0x0][0x5d0] ;  /* 0x0001740000067ab9 */ /* 0x000fe20000000a00 */
[--C-:B-1----:R-:W-:Y:S02]  /*b780*/  SHF.R.U32.HI R3, RZ, 0x7, R5.reuse ;  /* 0x00000007ff037819 */ /* 0x102fe40000011605 */
[----:B------:R-:W-:Y:S02]  /*b790*/  SHF.R.U32.HI R0, RZ, 0x2, R5 ;  /* 0x00000002ff007819 */ /* 0x000fe40000011605 */
[----:B------:R-:W-:-:S02]  /*b7a0*/  LOP3.LUT R3, R3, 0x1, RZ, 0xc0, !PT ;  /* 0x0000000103037812 */ /* 0x000fc400078ec0ff */
[----:B------:R-:W-:Y:S02]  /*b7b0*/  LOP3.LUT R21, R5, 0x60, RZ, 0xc0, !PT ;  /* 0x0000006005157812 */ /* 0x000fe400078ec0ff */
[----:B------:R-:W-:Y:S01]  /*b7c0*/  LOP3.LUT R0, R0, 0x7, RZ, 0xc0, !PT ;  /* 0x0000000700007812 */ /* 0x000fe200078ec0ff */
[----:B------:R-:W-:Y:S01]  /*b7d0*/  IMAD.SHL.U32 R20, R3, 0x40, RZ ;  /* 0x0000004003147824 */ /* 0x000fe200078e00ff */
[----:B------:R-:W-:-:S04]  /*b7e0*/  SHF.R.U32.HI R21, RZ, 0x1, R21 ;  /* 0x00000001ff157819 */ /* 0x000fc80000011615 */
[--C-:B------:R-:W-:Y:S02]  /*b7f0*/  LOP3.LUT R20, R20, 0x40, R0.reuse, 0xe2, !PT ;  /* 0x0000004014147812 */ /* 0x100fe400078ee200 */
[----:B------:R-:W-:Y:S02]  /*b800*/  IADD3 R0, RZ, -R21, -R0 ;  /* 0x80000015ff007210 */ /* 0x000fe40007ffe800 */
[----:B0-----:R-:W-:-:S03]  /*b810*/  ISETP.GE.AND P0, PT, R22, R4, PT ;  /* 0x000000041600720c */ /* 0x001fc60003f06270 */
[----:B------:R-:W-:Y:S02]  /*b820*/  IMAD R3, R3, -0x40, R0 ;  /* 0xffffffc003037824 */ /* 0x000fe400078e0200 */
[----:B------:R-:W-:-:S05]  /*b830*/  IMAD R0, R18, 0xc0, RZ ;  /* 0x000000c012007824 */ /* 0x000fca00078e02ff */
[C---:B------:R-:W-:Y:S02]  /*b840*/  ISETP.GE.OR P0, PT, R0.reuse, UR4, P0 ;  /* 0x0000000400007c0c */ /* 0x040fe40008706670 */
[----:B------:R-:W-:Y:S02]  /*b850*/  IADD3 R0, -R0, UR4, R3 ;  /* 0x0000000400007c10 */ /* 0x000fe4000fffe103 */
[C---:B------:R-:W-:Y:S01]  /*b860*/  LOP3.LUT R3, R5.reuse, 0x3, RZ, 0xc0, !PT ;  /* 0x0000000305037812 */ /* 0x040fe200078ec0ff */
[----:B------:R-:W-:-:S04]  /*b870*/  IMAD.SHL.U32 R23, R5, 0x2, RZ ;  /* 0x0000000205177824 */ /* 0x000fc800078e00ff */
[----:B------:R-:W-:-:S04]  /*b880*/  IMAD R3, R3, -0x2, R4 ;  /* 0xfffffffe03037824 */ /* 0x000fc800078e0204 */
[----:B------:R-:W-:Y:S01]  /*b890*/  IMAD.IADD R3, R3, 0x1, -R22 ;  /* 0x0000000103037824 */ /* 0x000fe200078e0a16 */
[----:B------:R-:W-:-:S04]  /*b8a0*/  LOP3.LUT R22, R22, 0x6, R23, 0xf8, !PT ;  /* 0x0000000616167812 */ /* 0x000fc800078ef817 */
[----:B------:R-:W-:Y:S01]  /*b8b0*/  SHF.R.S32.HI R23, RZ, 0x1f, R22 ;  /* 0x0000001fff177819 */ /* 0x000fe20000011416 */
[----:B------:R-:W-:-:S04]  /*b8c0*/  UIADD3 UR37, UR38, UR37, URZ ;  /* 0x0000002526257290 */ /* 0x000fc8000fffe03f */
[----:B------:R-:W-:-:S04]  /*b8d0*/  USHF.R.U32.HI UR4, URZ, 0x1, UR37 ;  /* 0x000000013f047899 */ /* 0x000fc80008011625 */
[----:B------:R-:W-:Y:S02]  /*b8e0*/  ULOP3.LUT UR4, UR4, 0x1, URZ, 0xc0, !UPT ;  /* 0x0000000104047892 */ /* 0x000fe4000f8ec03f */
[----:B------:R-:W-:Y:S02]  /*b8f0*/  UISETP.GT.U32.AND UP1, UPT, UR37, 0x1, UPT ;  /* 0x000000012500788c */ /* 0x000fe4000bf24070 */
[----:B------:R-:W-:Y:S02]  /*b900*/  UISETP.NE.U32.AND UP0, UPT, UR4, 0x1, UPT ;  /* 0x000000010400788c */ /* 0x000fe4000bf05070 */
[----:B------:R-:W-:Y:S02]  /*b910*/  UISETP.LT.U32.AND UP1, UPT, UR38, 0x2, UP1 ;  /* 0x000000022600788c */ /* 0x000fe40008f21070 */
[----:B------:R-:W-:Y:S01]  /*b920*/  UISETP.GT.U32.AND UP0, UPT, UR38, 0x1, !UP0 ;  /* 0x000000012600788c */ /* 0x000fe2000c704070 */
[----:B------:R-:W-:Y:S01]  /*b930*/  LOP3.LUT R20, R20, R21, RZ, 0xfc, !PT ;  /* 0x0000001514147212 */ /* 0x000fe200078efcff */
[----:B------:R-:W-:-:S02]  /*b940*/  USEL UR5, URZ, 0x1, !UP1 ;  /* 0x000000013f057887 */ /* 0x000fc4000c800000 */
[----:B------:R-:W-:Y:S01]  /*b950*/  USEL UR4, URZ, 0x1, !UP0 ;  /* 0x000000013f047887 */ /* 0x000fe2000c000000 */
[----:B------:R-:W-:Y:S01]  /*b960*/  MOV R21, RZ ;  /* 0x000000ff00157202 */ /* 0x000fe20000000f00 */
[----:B------:R-:W-:Y:S02]  /*b970*/  ULOP3.LUT UR37, UR37, 0x1, URZ, 0xc0, !UPT ;  /* 0x0000000125257892 */ /* 0x000fe4000f8ec03f */
[----:B------:R-:W-:Y:S01]  /*b980*/  ULOP3.LUT UR36, UR4, UR36, UR5, 0x96, !UPT ;  /* 0x0000002404247292 */ /* 0x000fe2000f8e9605 */
[----:B------:R-:W-:Y:S01]  /*b990*/  IMAD.WIDE R20, R18, 0xc0, R20 ;  /* 0x000000c012147825 */ /* 0x000fe200078e0214 */
[----:B--2---:R-:W-:-:S03]  /*b9a0*/  SHF.R.S32.HI R4, RZ, 0x1f, R227 ;  /* 0x0000001fff047819 */ /* 0x004fc600000114e3 */
[----:B------:R-:W-:-:S04]  /*b9b0*/  IMAD.WIDE.U32 R6, R227, UR6, R22 ;  /* 0x00000006e3067c25 */ /* 0x000fc8000f8e0016 */
[----:B------:R-:W-:-:S04]  /*b9c0*/  IMAD R5, R4, UR6, RZ ;  /* 0x0000000604057c24 */ /* 0x000fc8000f8e02ff */
[----:B------:R-:W-:-:S04]  /*b9d0*/  IMAD R5, R227, UR7, R5 ;  /* 0x00000007e3057c24 */ /* 0x000fc8000f8e0205 */
[----:B------:R-:W-:Y:S02]  /*b9e0*/  IMAD.IADD R7, R7, 0x1, R5 ;  /* 0x0000000107077824 */ /* 0x000fe400078e0205 */
[----:B------:R-:W-:-:S05]  /*b9f0*/  IMAD.MOV.U32 R5, RZ, RZ, -0x1 ;  /* 0xffffffffff057424 */ /* 0x000fca00078e00ff */
[----:B------:R0:W-:Y:S01]  /*ba00*/  STL [R1+0x98], R5 ;  /* 0x0000980501007387 */ /* 0x0001e20000100800 */
[----:B------:R-:W-:Y:S05]  /*ba10*/  @P0 BRA `(.L_x_32) ;  /* 0x000000d800dc0947 */ /* 0x000fea0003800000 */
[----:B------:R-:W1:Y:S01]  /*ba20*/  LDC.64 R18, c[0x0][0x5c8] ;  /* 0x00017200ff127b82 */ /* 0x000e620000000a00 */
[----:B-----5:R-:W-:Y:S01]  /*ba30*/  FSETP.NEU.AND P2, PT, R16, RZ, PT ;  /* 0x000000ff1000720b */ /* 0x020fe20003f4d000 */
[----:B------:R-:W-:Y:S01]  /*ba40*/  BSSY B0, `(.L_x_32) ;  /* 0x0000db4000007945 */ /* 0x000fe20003800000 */
[----:B------:R-:W-:-:S04]  /*ba50*/  ISETP.GT.AND P0, PT, R3, RZ, PT ;  /* 0x000000ff0300720c */ /* 0x000fc80003f04270 */
[----:B------:R-:W-:Y:S01]  /*ba60*/  ISETP.GT.AND P1, PT, R0, RZ, P0 ;  /* 0x000000ff0000720c */ /* 0x000fe20000724270 */
[-C--:B-1----:R-:W-:Y:S02]  /*ba70*/  IMAD R14, R21, R18.reuse, RZ ;  /* 0x00000012150e7224 */ /* 0x082fe400078e02ff */
[----:B------:R-:W-:-:S04]  /*ba80*/  IMAD.WIDE.U32 R6, R20, R18, R6 ;  /* 0x0000001214067225 */ /* 0x000fc800078e0006 */
[----:B------:R-:W-:-:S04]  /*ba90*/  IMAD R14, R20, R19, R14 ;  /* 0x00000013140e7224 */ /* 0x000fc800078e020e */
[----:B------:R-:W-:Y:S01]  /*baa0*/  IMAD.IADD R14, R7, 0x1, R14 ;  /* 0x00000001070e7824 */ /* 0x000fe200078e020e */
[----:B------:R-:W-:Y:S06]  /*bab0*/  @!P2 BRA `(.L_x_33) ;  /* 0x00000098006ca947 */ /* 0x000fec0003800000 */
[----:B------:R-:W1:Y:S01]  /*bac0*/  LDC.64 R218, c[0x0][0x5b8] ;  /* 0x00016e00ffda7b82 */ /* 0x000e620000000a00 */
[----:B------:R-:W2:Y:S01]  /*bad0*/  LDL.LU R15, [R1+0x40] ;  /* 0x00004000010f7983 */ /* 0x000ea20000300800 */
[----:B------:R-:W-:-:S06]  /*bae0*/  ULDC.64 UR4, c[0x0][0x5c0] ;  /* 0x0001700000047ab9 */ /* 0x000fcc0000000a00 */
[----:B------:R-:W3:Y:S08]  /*baf0*/  LDC.64 R10, c[0x0][0x5b0] ;  /* 0x00016c00ff0a7b82 */ /* 0x000ef00000000a00 */
[----:B------:R-:W4:Y:S01]  /*bb00*/  LDC.64 R8, c[0x0][0x5a8] ;  /* 0x00016a00ff087b82 */ /* 0x000f220000000a00 */
[-C--:B-1----:R-:W-:Y:S02]  /*bb10*/  IMAD R226, R4, R218.reuse, RZ ;  /* 0x000000da04e27224 */ /* 0x082fe400078e02ff */
[----:B------:R-:W-:-:S04]  /*bb20*/  IMAD.WIDE.U32 R220, R227, R218, R22 ;  /* 0x000000dae3dc7225 */ /* 0x000fc800078e0016 */
[----:B------:R-:W-:Y:S02]  /*bb30*/  IMAD R226, R227, R219, R226 ;  /* 0x000000dbe3e27224 */ /* 0x000fe400078e02e2 */
[----:B---3--:R-:W-:Y:S02]  /*bb40*/  IMAD R224, R21, R10, RZ ;  /* 0x0000000a15e07224 */ /* 0x008fe400078e02ff */
[----:B------:R-:W-:Y:S01]  /*bb50*/  IMAD.MOV.U32 R216, RZ, RZ, R220 ;  /* 0x000000ffffd87224 */ /* 0x000fe200078e00dc */
[----:B------:R-:W-:Y:S01]  /*bb60*/  IADD3 R217, R221, R226, RZ ;  /* 0x000000e2ddd97210 */ /* 0x000fe20007ffe0ff */
[C---:B------:R-:W-:Y:S02]  /*bb70*/  IMAD R224, R20.reuse, R11, R224 ;  /* 0x0000000b14e07224 */ /* 0x040fe400078e02e0 */
[----:B0-----:R-:W-:-:S04]  /*bb80*/  IMAD.WIDE.U32 R4, R20, R10, R216 ;  /* 0x0000000a14047225 */ /* 0x001fc800078e00d8 */
[----:B------:R-:W-:Y:S01]  /*bb90*/  IMAD.IADD R5, R5, 0x1, R224 ;  /* 0x0000000105057824 */ /* 0x000fe200078e02e0 */
[----:B----4-:R-:W-:-:S04]  /*bba0*/  LEA R12, P2, R4, R8, 0x1 ;  /* 0x00000008040c7211 */ /* 0x010fc800078408ff */
[----:B------:R-:W-:-:S05]  /*bbb0*/  LEA.HI.X R13, R4, R9, R5, 0x1, P2 ;  /* 0x00000009040d7211 */ /* 0x000fca00010f0c05 */
[----:B------:R-:W3:Y:S01]  /*bbc0*/  @P1 LDG.E.LTC128B.U16 R219, desc[UR48][R12.64] ;  /* 0x000000300cdb1981 */ /* 0x000ee2000c1e1520 */
[----:B------:R-:W-:Y:S01]  /*bbd0*/  ISETP.GT.AND P4, PT, R3, 0x1, PT ;  /* 0x000000010300780c */ /* 0x000fe20003f84270 */
[----:B------:R-:W-:Y:S01]  /*bbe0*/  BSSY B1, `(.L_x_34) ;  /* 0x0000013000017945 */ /* 0x000fe20003800000 */
[----:B------:R-:W-:-:S11]  /*bbf0*/  LOP3.LUT R17, R17, 0xfffffffd, RZ, 0xc0, !PT ;  /* 0xfffffffd11117812 */ /* 0x000fd600078ec0ff */
[----:B------:R-:W-:Y:S01]  /*bc00*/  @P4 LOP3.LUT R17, R17, 0x2, RZ, 0xfc, !PT ;  /* 0x0000000211114812 */ /* 0x000fe200078efcff */
[----:B---3--:R-:W-:-:S05]  /*bc10*/  HADD2.F32 R4, -RZ, R219.H0_H0 ;  /* 0x200000dbff047230 */ /* 0x008fca0000004100 */
[----:B------:R-:W-:-:S04]  /*bc20*/  FMUL R4, R4, R16 ;  /* 0x0000001004047220 */ /* 0x000fc80000400000 */
[----:B--2---:R-:W-:Y:S01]  /*bc30*/  FFMA R7, R15, R2, R4 ;  /* 0x000000020f077223 */ /* 0x004fe20000000004 */
[----:B------:R-:W-:-:S04]  /*bc40*/  LEA R4, P2, R6, UR4, 0x1 ;  /* 0x0000000406047c11 */ /* 0x000fc8000f8408ff */
[----:B------:R-:W-:Y:S02]  /*bc50*/  LEA.HI.X R5, R6, UR5, R14, 0x1, P2 ;  /* 0x0000000506057c11 */ /* 0x000fe400090f0c0e */
[----:B------:R-:W-:-:S05]  /*bc60*/  F2FP.F16.F32.PACK_AB R6, RZ, R7 ;  /* 0x00000007ff06723e */ /* 0x000fca00000000ff */
[----:B------:R0:W-:Y:S02]  /*bc70*/  @P1 STG.E.U16 desc[UR48][R4.64], R6 ;  /* 0x0000000604001986 */ /* 0x0001e4000c101530 */
[----:B0-----:R-:W-:-:S04]  /*bc80*/  IMAD.WIDE.U32 R6, R20, R10, R22 ;  /* 0x0000000a14067225 */ /* 0x001fc800078e0016 */
[----:B------:R-:W-:Y:S02]  /*bc90*/  IMAD.IADD R7, R224, 0x1, R7 ;  /* 0x00000001e0077824 */ /* 0x000fe400078e0207 */
[----:B------:R-:W-:-:S05]  /*bca0*/  IMAD.WIDE.U32 R6, R227, R218, R6 ;  /* 0x000000dae3067225 */ /* 0x000fca00078e0006 */
[----:B------:R-:W-:Y:S02]  /*bcb0*/  IADD3 R7, R226, R7, RZ ;  /* 0x00000007e2077210 */ /* 0x000fe40007ffe0ff */
[----:B------:R-:W-:-:S04]  /*bcc0*/  LEA R14, P1, R6, R8, 0x1 ;  /* 0x00000008060e7211 */ /* 0x000fc800078208ff */
[----:B------:R-:W-:Y:S02]  /*bcd0*/  LEA.HI.X R15, R6, R9, R7, 0x1, P1 ;  /* 0x00000009060f7211 */ /* 0x000fe400008f0c07 */
[----:B------:R-:W-:-:S13]  /*bce0*/  ISETP.GT.AND P1, PT, R0, RZ, P4 ;  /* 0x000000ff0000720c */ /* 0x000fda0002724270 */
[----:B------:R-:W-:Y:S05]  /*bcf0*/  @!P1 BRA `(.L_x_35) ;  /* 0x0000000000049947 */ /* 0x000fea0003800000 */
[----:B------:R0:W5:Y:S02]  /*bd00*/  LDG.E.LTC128B.U16 R219, desc[UR48][R14.64+0x2] ;  /* 0x000002300edb7981 */ /* 0x000164000c1e1520 */
.L_x_35:
[----:B------:R-:W-:Y:S05]  /*bd10*/  BSYNC B1 ;  /* 0x0000000000017941 */ /* 0x000fea0003800000 */
.L_x_34:
[----:B------:R-:W2:Y:S01]  /*bd20*/  LDL.LU R7, [R1+0x44] ;  /* 0x0000440001077983 */ /* 0x000ea20000300800 */
[----:B-----5:R-:W-:Y:S01]  /*bd30*/  HADD2.F32 R6, -RZ, R219.H0_H0 ;  /* 0x200000dbff067230 */ /* 0x020fe20000004100 */
[C---:B------:R-:W-:Y:S01]  /*bd40*/  SHF.L.U64.HI R223, R10.reuse, 0x3, R11 ;  /* 0x000000030adf7819 */ /* 0x040fe2000001020b */
[----:B------:R-:W-:Y:S01]  /*bd50*/  IMAD.SHL.U32 R222, R10, 0x8, RZ ;  /* 0x000000080ade7824 */ /* 0x000fe200078e00ff */
[----:B------:R-:W3:Y:S02]  /*bd60*/  LDL.LU R225, [R1+0x48] ;  /* 0x0000480001e17983 */ /* 0x000ee40000300800 */
[----:B------:R-:W-:-:S04]  /*bd70*/  FMUL R6, R6, R16 ;  /* 0x0000001006067220 */ /* 0x000fc80000400000 */
[----:B--2---:R-:W-:-:S05]  /*bd80*/  FFMA R6, R7, R2, R6 ;  /* 0x0000000207067223 */ /* 0x004fca0000000006 */
[----:B------:R-:W-:-:S05]  /*bd90*/  F2FP.F16.F32.PACK_AB R6, RZ, R6 ;  /* 0x00000006ff06723e */ /* 0x000fca00000000ff */
[----:B------:R1:W-:Y:S01]  /*bda0*/  @P1 STG.E.U16 desc[UR48][R4.64+0x2], R6 ;  /* 0x0000020604001986 */ /* 0x0003e2000c101530 */
[----:B------:R-:W-:Y:S01]  /*bdb0*/  ISETP.GT.AND P1, PT, R0, 0x8, P0 ;  /* 0x000000080000780c */ /* 0x000fe20000724270 */
[----:B-1----:R-:W-:-:S04]  /*bdc0*/  IMAD.WIDE.U32 R6, R20, R10, R222 ;  /* 0x0000000a14067225 */ /* 0x002fc800078e00de */
[----:B------:R-:W-:Y:S01]  /*bdd0*/  IMAD.IADD R224, R224, 0x1, R7 ;  /* 0x00000001e0e07824 */ /* 0x000fe200078e0207 */
[----:B------:R-:W-:-:S05]  /*bde0*/  IADD3 R7, P2, R220, R6, RZ ;  /* 0x00000006dc077210 */ /* 0x000fca0007f5e0ff */
[----:B------:R-:W-:Y:S01]  /*bdf0*/  IMAD.X R13, R224, 0x1, R217, P2 ;  /* 0x00000001e00d7824 */ /* 0x000fe200010e06d9 */
[----:B------:R-:W-:-:S04]  /*be00*/  LEA R12, P2, R7, R8, 0x1 ;  /* 0x00000008070c7211 */ /* 0x000fc800078408ff */
[----:B------:R-:W-:-:S05]  /*be10*/  LEA.HI.X R13, R7, R9, R13, 0x1, P2 ;  /* 0x00000009070d7211 */ /* 0x000fca00010f0c0d */
[----:B------:R-:W2:Y:S01]  /*be20*/  @P1 LDG.E.LTC128B.U16 R219, desc[UR48][R12.64] ;  /* 0x000000300cdb1981 */ /* 0x000ea2000c1e1520 */
[----:B------:R-:W-:Y:S01]  /*be30*/  IADD3 R6, P2, R22, R6, RZ ;  /* 0x0000000616067210 */ /* 0x000fe20007f5e0ff */
[----:B------:R-:W-:Y:S03]  /*be40*/  BSSY B1, `(.L_x_36) ;  /* 0x0000015000017945 */ /* 0x000fe60003800000 */
[----:B------:R-:W-:-:S03]  /*be50*/  IADD3.X R7, R23, R224, RZ, P2, !PT ;  /* 0x000000e017077210 */ /* 0x000fc600017fe4ff */
[----:B------:R-:W-:-:S04]  /*be60*/  IMAD.WIDE.U32 R6, R227, R218, R6 ;  /* 0x000000dae3067225 */ /* 0x000fc800078e0006 */
[----:B------:R-:W-:Y:S02]  /*be70*/  IMAD.IADD R7, R226, 0x1, R7 ;  /* 0x00000001e2077824 */ /* 0x000fe400078e0207 */
[----:B------:R-:W-:-:S05]  /*be80*/  IMAD.SHL.U32 R227, R18, 0x10, RZ ;  /* 0x0000001012e37824 */ /* 0x000fca00078e00ff */
[----:B------:R1:W-:Y:S01]  /*be90*/  STL [R1+0x44], R227 ;  /* 0x000044e301007387 */ /* 0x0003e20000100800 */
[----:B--2---:R-:W-:-:S05]  /*bea0*/  HADD2.F32 R12, -RZ, R219.H0_H0 ;  /* 0x200000dbff0c7230 */ /* 0x004fca0000004100 */
[----:B------:R-:W-:-:S04]  /*beb0*/  FMUL R12, R12, R16 ;  /* 0x000000100c0c7220 */ /* 0x000fc80000400000 */
[----:B---3--:R-:W-:Y:S01]  /*bec0*/  FFMA R224, R225, R2, R12 ;  /* 0x00000002e1e07223 */ /* 0x008fe2000000000c */
[----:B------:R-:W-:Y:S02]  /*bed0*/  LEA R12, P2, R6, R8, 0x1 ;  /* 0x00000008060c7211 */ /* 0x000fe400078408ff */
[----:B------:R-:W-:Y:S02]  /*bee0*/  SHF.L.U64.HI R225, R18, 0x4, R19 ;  /* 0x0000000412e17819 */ /* 0x000fe40000010213 */
[----:B------:R-:W-:Y:S02]  /*bef0*/  LEA.HI.X R13, R6, R9, R7, 0x1, P2 ;  /* 0x00000009060d7211 */ /* 0x000fe400010f0c07 */
[----:B------:R-:W-:Y:S01]  /*bf00*/  F2FP.F16.F32.PACK_AB R7, RZ, R224 ;  /* 0x000000e0ff07723e */ /* 0x000fe200000000ff */
[----:B------:R1:W-:Y:S01]  /*bf10*/  STL [R1+0x40], R225 ;  /* 0x000040e101007387 */ /* 0x0003e20000100800 */
[----:B------:R-:W-:Y:S02]  /*bf20*/  IADD3 R6, P3, R227, R4, RZ ;  /* 0x00000004e3067210 */ /* 0x000fe40007f7e0ff */
[----:B------:R-:W-:-:S02]  /*bf30*/  PRMT R224, R7, 0x7610, R224 ;  /* 0x0000761007e07816 */ /* 0x000fc400000000e0 */
[----:B------:R-:W-:Y:S01]  /*bf40*/  ISETP.GT.AND P2, PT, R0, 0x8, P4 ;  /* 0x000000080000780c */ /* 0x000fe20002744270 */
[----:B------:R-:W-:-:S05]  /*bf50*/  IMAD.X R7, R225, 0x1, R5, P3 ;  /* 0x00000001e1077824 */ /* 0x000fca00018e0605 */
[----:B------:R1:W-:Y:S07]  /*bf60*/  @P1 STG.E.U16 desc[UR48][R6.64], R224 ;  /* 0x000000e006001986 */ /* 0x0003ee000c101530 */
[----:B------:R-:W-:Y:S05]  /*bf70*/  @!P2 BRA `(.L_x_37) ;  /* 0x000000000004a947 */ /* 0x000fea0003800000 */
[----:B------:R2:W5:Y:S02]  /*bf80*/  LDG.E.LTC128B.U16 R219, desc[UR48][R12.64+0x2] ;  /* 0x000002300cdb7981 */ /* 0x000564000c1e1520 */
.L_x_37:
[----:B------:R-:W-:Y:S05]  /*bf90*/  BSYNC B1 ;  /* 0x0000000000017941 */ /* 0x000fea0003800000 */
.L_x_36:
[----:B-1----:R-:W3:Y:S01]  /*bfa0*/  LDL.LU R225, [R1+0x4c] ;  /* 0x00004c0001e17983 */ /* 0x002ee20000300800 */
[----:B-----5:R-:W-:Y:S01]  /*bfb0*/  HADD2.F32 R224, -RZ, R219.H0_H0 ;  /* 0x200000dbffe07230 */ /* 0x020fe20000004100 */
[----:B------:R-:W-:Y:S01]  /*bfc0*/  ISETP.GT.AND P3, PT, R3, 0x8, PT ;  /* 0x000000080300780c */ /* 0x000fe20003f64270 */
[----:B------:R-:W-:Y:S01]  /*bfd0*/  BSSY B1, `(.L_x_38) ;  /* 0x000000a000017945 */ /* 0x000fe20003800000 */
[----:B------:R-:W-:Y:S02]  /*bfe0*/  LOP3.LUT R17, R17, 0xfffffffb, RZ, 0xc0, !PT ;  /* 0xfffffffb11117812 */ /* 0x000fe400078ec0ff */
[----:B------:R-:W-:Y:S01]  /*bff0*/  FMUL R224, R224, R16 ;  /* 0x00000010e0e07220 */ /* 0x000fe20000400000 */
[----:B------:R-:W-:-:S08]  /*c000*/  ISETP.GT.AND P1, PT, R0, RZ, P3 ;  /* 0x000000ff0000720c */ /* 0x000fd00001f24270 */
[----:B------:R-:W-:Y:S01]  /*c010*/  @P3 LOP3.LUT R17, R17, 0x4, RZ, 0xfc, !PT ;  /* 0x0000000411113812 */ /* 0x000fe200078efcff */
[----:B---3--:R-:W-:-:S05]  /*c020*/  FFMA R224, R225, R2, R224 ;  /* 0x00000002e1e07223 */ /* 0x008fca00000000e0 */
[----:B------:R-:W-:-:S05]  /*c030*/  F2FP.F16.F32.PACK_AB R224, RZ, R224 ;  /* 0x000000e0ffe0723e */ /* 0x000fca00000000ff */
[----:B------:R1:W-:Y:S01]  /*c040*/  @P2 STG.E.U16 desc[UR48][R6.64+0x2], R224 ;  /* 0x000002e006002986 */ /* 0x0003e2000c101530 */
[----:B------:R-:W-:Y:S05]  /*c050*/  @!P1 BRA `(.L_x_39) ;  /* 0x0000000000049947 */ /* 0x000fea0003800000 */
[----:B------:R3:W5:Y:S02]  /*c060*/  LDG.E.LTC128B.U16 R219, desc[UR48][R14.64+0x10] ;  /* 0x000010300edb7981 */ /* 0x000764000c1e1520 */
.L_x_39:
[----:B------:R-:W-:Y:S05]  /*c070*/  BSYNC B1 ;  /* 0x0000000000017941 */ /* 0x000fea0003800000 */
.L_x_38:
[----:B------:R-:W4:Y:S01]  /*c080*/  LDL.LU R225, [R1+0x50] ;  /* 0x0000500001e17983 */ /* 0x000f220000300800 */
[----:B-1---5:R-:W-:Y:S01]  /*c090*/  HADD2.F32 R224, -RZ, R219.H0_H0 ;  /* 0x200000dbffe07230 */ /* 0x022fe20000004100 */
[----:B------:R-:W-:Y:S01]  /*c0a0*/  ISETP.GT.AND P6, PT, R3, 0x9, PT ;  /* 0x000000090300780c */ /* 0x000fe20003fc4270 */
[----:B------:R-:W-:Y:S01]  /*c0b0*/  BSSY B1, `(.L_x_40) ;  /* 0x000000a000017945 */ /* 0x000fe20003800000 */
[----:B------:R-:W-:Y:S02]  /*c0c0*/  LOP3.LUT R17, R17, 0xfffffffe, RZ, 0xc0, !PT ;  /* 0xfffffffe11117812 */ /* 0x000fe400078ec0ff */
[----:B------:R-:W-:Y:S01]  /*c0d0*/  FMUL R224, R224, R16 ;  /* 0x00000010e0e07220 */ /* 0x000fe20000400000 */
[----:B------:R-:W-:-:S08]  /*c0e0*/  ISETP.GT.AND P2, PT, R0, RZ, P6 ;  /* 0x000000ff0000720c */ /* 0x000fd00003744270 */
[----:B------:R-:W-:Y:S01]  /*c0f0*/  @P6 LOP3.LUT R17, R17, 0x1, RZ, 0xfc, !PT ;  /* 0x0000000111116812 */ /* 0x000fe200078efcff */
[----:B----4-:R-:W-:-:S05]  /*c100*/  FFMA R224, R225, R2, R224 ;  /* 0x00000002e1e07223 */ /* 0x010fca00000000e0 */
[----:B------:R-:W-:-:S05]  /*c110*/  F2FP.F16.F32.PACK_AB R224, RZ, R224 ;  /* 0x000000e0ffe0723e */ /* 0x000fca00000000ff */
[----:B------:R1:W-:Y:S01]  /*c120*/  @P1 STG.E.U16 desc[UR48][R4.64+0x10], R224 ;  /* 0x000010e004001986 */ /* 0x0003e2000c101530 */
[----:B------:R-:W-:Y:S05]  /*c130*/  @!P2 BRA `(.L_x_41) ;  /* 0x000000000004a947 */ /* 0x000fea0003800000 */
[----:B------:R4:W5:Y:S02]  /*c140*/  LDG.E.LTC128B.U16 R219, desc[UR48][R14.64+0x12] ;  /* 0x000012300edb7981 */ /* 0x000964000c1e1520 */
.L_x_41:
[----:B------:R-:W-:Y:S05]  /*c150*/  BSYNC B1 ;  /* 0x0000000000017941 */ /* 0x000fea0003800000 */
.L_x_40:
[----:B------:R-:W2:Y:S01]  /*c160*/  LDL.LU R225, [R1+0x54] ;  /* 0x0000540001e17983 */ /* 0x000ea20000300800 */
[----:B-1---5:R-:W-:Y:S01]  /*c170*/  HADD2.F32 R224, -RZ, R219.H0_H0 ;  /* 0x200000dbffe07230 */ /* 0x022fe20000004100 */
[----:B------:R-:W-:Y:S01]  /*c180*/  ISETP.GT.AND P1, PT, R0, 0x8, P3 ;  /* 0x000000080000780c */ /* 0x000fe20001f24270 */
[----:B------:R-:W-:Y:S03]  /*c190*/  BSSY B1, `(.L_x_42) ;  /* 0x0000007000017945 */ /* 0x000fe60003800000 */
[----:B------:R-:W-:-:S04]  /*c1a0*/  FMUL R224, R224, R16 ;  /* 0x00000010e0e07220 */ /* 0x000fc80000400000 */
[----:B--2---:R-:W-:-:S05]  /*c1b0*/  FFMA R224, R225, R2, R224 ;  /* 0x00000002e1e07223 */ /* 0x004fca00000000e0 */
[----:B------:R-:W-:-:S05]  /*c1c0*/  F2FP.F16.F32.PACK_AB R224, RZ, R224 ;  /* 0x000000e0ffe0723e */ /* 0x000fca00000000ff */
[----:B------:R1:W-:Y:S01]  /*c1d0*/  @P2 STG.E.U16 desc[UR48][R4.64+0x12], R224 ;  /* 0x000012e004002986 */ /* 0x0003e2000c101530 */
[----:B------:R-:W-:Y:S05]  /*c1e0*/  @!P1 BRA `(.L_x_43) ;  /* 0x0000000000049947 */ /* 0x000fea0003800000 */
[----:B------:R2:W5:Y:S02]  /*c1f0*/  LDG.E.LTC128B.U16 R219, desc[UR48][R12.64+0x10] ;  /* 0x000010300cdb7981 */ /* 0x000564000c1e1520 */
.L_x_43:
[----:B------:R-:W-:Y:S05]  /*c200*/  BSYNC B1 ;  /* 0x0000000000017941 */ /* 0x000fea0003800000 */
.L_x_42:
[----:B------:R-:W3:Y:S01]  /*c210*/  LDL.LU R225, [R1+0x58] ;  /* 0x0000580001e17983 */ /* 0x000ee20000300800 */
[----:B-1---5:R-:W-:Y:S01]  /*c220*/  HADD2.F32 R224, -RZ, R219.H0_H0 ;  /* 0x200000dbffe07230 */ /* 0x022fe20000004100 */
[----:B------:R-:W-:Y:S01]  /*c230*/  ISETP.GT.AND P2, PT, R0, 0x8, P6 ;  /* 0x000000080000780c */ /* 0x000fe20003744270 */
[----:B------:R-:W-:Y:S03]  /*c240*/  BSSY B1, `(.L_x_44) ;  /* 0x0000007000017945 */ /* 0x000fe60003800000 */
[----:B------:R-:W-:-:S04]  /*c250*/  FMUL R224, R224, R16 ;  /* 0x00000010e0e07220 */ /* 0x000fc80000400000 */
[----:B---3--:R-:W-:-:S05]  /*c260*/  FFMA R224, R225, R2, R224 ;  /* 0x00000002e1e07223 */ /* 0x008fca00000000e0 */
[----:B------:R-:W-:-:S05]  /*c270*/  F2FP.F16.F32.PACK_AB R224, RZ, R224 ;  /* 0x000000e0ffe0723e */ /* 0x000fca00000000ff */
[----:B------:R1:W-:Y:S01]  /*c280*/  @P1 STG.E.U16 desc[UR48][R6.64+0x10], R224 ;  /* 0x000010e006001986 */ /* 0x0003e2000c101530 */
[----:B------:R-:W-:Y:S05]  /*c290*/  @!P2 BRA `(.L_x_45) ;  /* 0x000000000004a947 */ /* 0x000fea0003800000 */
[----:B------:R3:W5:Y:S02]  /*c2a0*/  LDG.E.LTC128B.U16 R219, desc[UR48][R12.64+0x12] ;  /* 0x000012300cdb7981 */ /* 0x000764000c1e1520 */
.L_x_45:
[----:B------:R-:W-:Y:S05]  /*c2b0*/  BSYNC B1 ;  /* 0x0000000000017941 */ /* 0x000fea0003800000 */
.L_x_44:
[----:B------:R-:W2:Y:S01]  /*c2c0*/  LDL.LU R225, [R1+0x5c] ;  /* 0x00005c0001e17983 */ /* 0x000ea20000300800 */
[----:B-1---5:R-:W-:Y:S01]  /*c2d0*/  HADD2.F32 R224, -RZ, R219.H0_H0 ;  /* 0x200000dbffe07230 */ /* 0x022fe20000004100 */
[----:B------:R-:W-:Y:S01]  /*c2e0*/  ISETP.GT.AND P4, PT, R3, 0x10, PT ;  /* 0x000000100300780c */ /* 0x000fe20003f84270 */
[----:B------:R-:W-:Y:S01]  /*c2f0*/  BSSY B1, `(.L_x_46) ;  /* 0x0000009000017945 */ /* 0x000fe20003800000 */
[----:B------:R-:W-:Y:S02]  /*c300*/  PRMT R227, R219, 0x7610, R227 ;  /* 0x00007610dbe37816 */ /* 0x000fe400000000e3 */
[----:B------:R-:W-:Y:S01]  /*c310*/  FMUL R224, R224, R16 ;  /* 0x00000010e0e07220 */ /* 0x000fe20000400000 */
[----:B------:R-:W-:-:S03]  /*c320*/  ISETP.GT.AND P1, PT, R0, RZ, P4 ;  /* 0x000000ff0000720c */ /* 0x000fc60002724270 */
[----:B--2---:R-:W-:-:S05]  /*c330*/  FFMA R224, R225, R2, R224 ;  /* 0x00000002e1e07223 */ /* 0x004fca00000000e0 */
[----:B------:R-:W-:-:S05]  /*c340*/  F2FP.F16.F32.PACK_AB R224, RZ, R224 ;  /* 0x000000e0ffe0723e */ /* 0x000fca00000000ff */
[----:B------:R1:W-:Y:S01]  /*c350*/  @P2 STG.E.U16 desc[UR48][R6.64+0x12], R224 ;  /* 0x000012e006002986 */ /* 0x0003e2000c101530 */
[----:B------:R-:W-:Y:S05]  /*c360*/  @!P1 BRA `(.L_x_47) ;  /* 0x0000000000049947 */ /* 0x000fea0003800000 */
[----:B------:R2:W5:Y:S02]  /*c370*/  LDG.E.LTC128B.U16 R227, desc[UR48][R14.64+0x20] ;  /* 0x000020300ee37981 */ /* 0x000564000c1e1520 */
.L_x_47:
[----:B------:R-:W-:Y:S05]  /*c380*/  BSYNC B1 ;  /* 0x0000000000017941 */ /* 0x000fea0003800000 */
.L_x_46:
[----:B-1----:R-:W3:Y:S01]  /*c390*/  LDL.LU R224, [R1+0x60] ;  /* 0x0000600001e07983 */ /* 0x002ee20000300800 */
[----:B-----5:R-:W-:-:S05]  /*c3a0*/  HADD2.F32 R219, -RZ, R227.H0_H0 ;  /* 0x200000e3ffdb7230 */ /* 0x020fca0000004100 */
[----:B------:R-:W-:-:S04]  /*c3b0*/  FMUL R219, R219, R16 ;  /* 0x00000010dbdb7220 */ /* 0x000fc80000400000 */
[----:B---3--:R-:W-:-:S05]  /*c3c0*/  FFMA R219, R224, R2, R219 ;  /* 0x00000002e0db7223 */ /* 0x008fca00000000db */
[----:B------:R-:W-:-:S05]  /*c3d0*/  F2FP.F16.F32.PACK_AB R219, RZ, R219 ;  /* 0x000000dbffdb723e */ /* 0x000fca00000000ff */
[----:B------:R1:W-:Y:S02]  /*c3e0*/  @P1 STG.E.U16 desc[UR48][R4.64+0x20], R219 ;  /* 0x000020db04001986 */ /* 0x0003e4000c101530 */
[----:B-1----:R-:W-:-:S04]  /*c3f0*/  IADD3 R219, P1, R20, 0x80, RZ ;  /* 0x0000008014db7810 */ /* 0x002fc80007f3e0ff */
[----:B------:R-:W-:Y:S01]  /*c400*/  IADD3.X R20, RZ, R21, RZ, P1, !PT ;  /* 0x00000015ff147210 */ /* 0x000fe20000ffe4ff */
[----:B------:R-:W-:-:S04]  /*c410*/  IMAD.WIDE.U32 R228, R219, R10, R222 ;  /* 0x0000000adbe47225 */ /* 0x000fc800078e00de */
[-C--:B------:R-:W-:Y:S02]  /*c420*/  IMAD R20, R20, R10.reuse, RZ ;  /* 0x0000000a14147224 */ /* 0x080fe400078e02ff */
[----:B------:R-:W-:-:S04]  /*c430*/  IMAD.WIDE.U32 R222, R219, R10, R216 ;  /* 0x0000000adbde7225 */ /* 0x000fc800078e00d8 */
[C---:B------:R-:W-:Y:S02]  /*c440*/  IMAD R221, R219.reuse, R11, R20 ;  /* 0x0000000bdbdd7224 */ /* 0x040fe400078e0214 */
[----:B------:R-:W-:Y:S02]  /*c450*/  IMAD.WIDE.U32 R20, R219, R10, R22 ;  /* 0x0000000adb147225 */ /* 0x000fe400078e0016 */
[----:B------:R-:W3:Y:S01]  /*c460*/  LDL.LU R219, [R1+0x8c] ;  /* 0x00008c0001db7983 */ /* 0x000ee20000300800 */
[----:B------:R-:W-:Y:S01]  /*c470*/  LEA R224, P1, R222, R8, 0x1 ;  /* 0x00000008dee07211 */ /* 0x000fe200078208ff */
[----:B------:R-:W-:Y:S01]  /*c480*/  IMAD.IADD R11, R221, 0x1, R21 ;  /* 0x00000001dd0b7824 */ /* 0x000fe200078e0215 */
[----:B------:R-:W-:Y:S01]  /*c490*/  ISETP.GT.AND P3, PT, R3, 0x11, PT ;  /* 0x000000110300780c */ /* 0x000fe20003f64270 */
[----:B------:R-:W-:Y:S01]  /*c4a0*/  IMAD.MOV.U32 R10, RZ, RZ, R20 ;  /* 0x000000ffff0a7224 */ /* 0x000fe200078e0014 */
[----:B------:R-:W-:Y:S01]  /*c4b0*/  BSSY B1, `(.L_x_48) ;  /* 0x0000016000017945 */ /* 0x000fe20003800000 */
[----:B------:R-:W-:-:S02]  /*c4c0*/  IMAD.IADD R216, R221, 0x1, R229 ;  /* 0x00000001ddd87824 */ /* 0x000fc400078e02e5 */
[----:B---3--:R-:W-:-:S04]  /*c4d0*/  IMAD.WIDE.U32 R20, R219, R218, R10 ;  /* 0x000000dadb147225 */ /* 0x008fc800078e000a */
[----:B------:R-:W-:Y:S01]  /*c4e0*/  IMAD.IADD R10, R223, 0x1, R221 ;  /* 0x00000001df0a7824 */ /* 0x000fe200078e02dd */
[----:B------:R-:W-:-:S04]  /*c4f0*/  IADD3 R11, R226, R21, RZ ;  /* 0x00000015e20b7210 */ /* 0x000fc80007ffe0ff */
[----:B------:R-:W-:Y:S02]  /*c500*/  LEA.HI.X R225, R222, R9, R10, 0x1, P1 ;  /* 0x00000009dee17211 */ /* 0x000fe400008f0c0a */
[----:B------:R-:W-:-:S04]  /*c510*/  LEA R10, P1, R20, R8, 0x1 ;  /* 0x00000008140a7211 */ /* 0x000fc800078208ff */
[----:B------:R-:W-:Y:S02]  /*c520*/  LEA.HI.X R11, R20, R9, R11, 0x1, P1 ;  /* 0x00000009140b7211 */ /* 0x000fe400008f0c0b */
[----:B------:R-:W-:-:S05]  /*c530*/  IADD3 R20, P1, R22, R228, RZ ;  /* 0x000000e416147210 */ /* 0x000fca0007f3e0ff */
[----:B------:R-:W-:Y:S01]  /*c540*/  IMAD.X R21, R23, 0x1, R216, P1 ;  /* 0x0000000117157824 */ /* 0x000fe200008e06d8 */
[----:B------:R-:W-:Y:S01]  /*c550*/  IADD3 R220, P1, R220, R228, RZ ;  /* 0x000000e4dcdc7210 */ /* 0x000fe20007f3e0ff */
[----:B------:R-:W-:Y:S01]  /*c560*/  IMAD.WIDE.U32 R218, R219, R218, R20 ;  /* 0x000000dadbda7225 */ /* 0x000fe200078e0014 */
[----:B------:R-:W-:-:S03]  /*c570*/  PRMT R20, R227, 0x7610, R20 ;  /* 0x00007610e3147816 */ /* 0x000fc60000000014 */
[----:B------:R-:W-:Y:S01]  /*c580*/  IMAD.X R217, R216, 0x1, R217, P1 ;  /* 0x00000001d8d97824 */ /* 0x000fe200008e06d9 */
[-C--:B------:R-:W-:Y:S02]  /*c590*/  LEA R216, P1, R220, R8.reuse, 0x1 ;  /* 0x00000008dcd87211 */ /* 0x080fe400078208ff */
[----:B------:R-:W-:Y:S02]  /*c5a0*/  IADD3 R226, R226, R219, RZ ;  /* 0x000000dbe2e27210 */ /* 0x000fe40007ffe0ff */
[----:B------:R-:W-:Y:S02]  /*c5b0*/  LEA.HI.X R217, R220, R9, R217, 0x1, P1 ;  /* 0x00000009dcd97211 */ /* 0x000fe400008f0cd9 */
[----:B------:R-:W-:-:S04]  /*c5c0*/  LEA R8, P1, R218, R8, 0x1 ;  /* 0x00000008da087211 */ /* 0x000fc800078208ff */
[----:B------:R-:W-:Y:S02]  /*c5d0*/  LEA.HI.X R9, R218, R9, R226, 0x1, P1 ;  /* 0x00000009da097211 */ /* 0x000fe400008f0ce2 */
[----:B------:R-:W-:-:S13]  /*c5e0*/  ISETP.GT.AND P1, PT, R0, RZ, P3 ;  /* 0x000000ff0000720c */ /* 0x000fda0001f24270 */
[----:B------:R-:W-:Y:S05]  /*c5f0*/  @!P1 BRA `(.L_x_49) ;  /* 0x0000000000049947 */ /* 0x000fea0003800000 */
[----:B------:R1:W5:Y:S02]  /*c600*/  LDG.E.LTC128B.U16 R20, desc[UR48][R14.64+0x22] ;  /* 0x000022300e147981 */ /* 0x000364000c1e1520 */
.L_x_49:
[----:B------:R-:W-:Y:S05]  /*c610*/  BSYNC B1 ;  /* 0x0000000000017941 */ /* 0x000fea0003800000 */
.L_x_48:
[----:B------:R-:W3:Y:S01]  /*c620*/  LDL.LU R22, [R1+0x64] ;  /* 0x0000640001167983 */ /* 0x000ee20000300800 */
[----:B-----5:R-:W-:Y:S01]  /*c630*/  HADD2.F32 R21, -RZ, R20.H0_H0 ;  /* 0x20000014ff157230 */ /* 0x020fe20000004100 */
[----:B------:R-:W-:Y:S04]  /*c640*/  BSSY B1, `(.L_x_50) ;  /* 0x0000008000017945 */ /* 0x000fe80003800000 */
[----:B------:R-:W-:-:S04]  /*c650*/  FMUL R21, R21, R16 ;  /* 0x0000001015157220 */ /* 0x000fc80000400000 */
[----:B---3--:R-:W-:-:S05]  /*c660*/  FFMA R21, R22, R2, R21 ;  /* 0x0000000216157223 */ /* 0x008fca0000000015 */
[----:B------:R-:W-:-:S05]  /*c670*/  F2FP.F16.F32.PACK_AB R21, RZ, R21 ;  /* 0x00000015ff15723e */ /* 0x000fca00000000ff */
[----:B------:R3:W-:Y:S01]  /*c680*/  @P1 STG.E.U16 desc[UR48][R4.64+0x22], R21 ;  /* 0x0000221504001986 */ /* 0x0007e2000c101530 */
[----:B------:R-:W-:-:S13]  /*c690*/  ISETP.GT.AND P1, PT, R0, 0x8, P4 ;  /* 0x000000080000780c */ /* 0x000fda0002724270 */
[----:B---3--:R-:W-:Y:S05]  /*c6a0*/  @!P1 BRA `(.L_x_51) ;  /* 0x0000000000049947 */ /* 0x008fea0003800000 */
[----:B------:R3:W5:Y:S02]  /*c6b0*/  LDG.E.LTC128B.U16 R20, desc[UR48][R12.64+0x20] ;  /* 0x000020300c147981 */ /* 0x000764000c1e1520 */
.L_x_51:
[----:B------:R-:W-:Y:S05]  /*c6c0*/  BSYNC B1 ;  /* 0x0000000000017941 */ /* 0x000fea0003800000 */
.L_x_50:
[----:B------:R-:W2:Y:S01]  /*c6d0*/  LDL.LU R22, [R1+0x68] ;  /* 0x0000680001167983 */ /* 0x000ea20000300800 */
[----:B-----5:R-:W-:Y:S01]  /*c6e0*/  HADD2.F32 R21, -RZ, R20.H0_H0 ;  /* 0x20000014ff157230 */ /* 0x020fe20000004100 */
[----:B------:R-:W-:Y:S04]  /*c6f0*/  BSSY B1, `(.L_x_52) ;  /* 0x0000008000017945 */ /* 0x000fe80003800000 */
[----:B------:R-:W-:-:S04]  /*c700*/  FMUL R21, R21, R16 ;  /* 0x0000001015157220 */ /* 0x000fc80000400000 */
[----:B--2---:R-:W-:-:S05]  /*c710*/  FFMA R21, R22, R2, R21 ;  /* 0x0000000216157223 */ /* 0x004fca0000000015 */
[----:B------:R-:W-:-:S05]  /*c720*/  F2FP.F16.F32.PACK_AB R21, RZ, R21 ;  /* 0x00000015ff15723e */ /* 0x000fca00000000ff */
[----:B------:R2:W-:Y:S01]  /*c730*/  @P1 STG.E.U16 desc[UR48][R6.64+0x20], R21 ;  /* 0x0000201506001986 */ /* 0x0005e2000c101530 */
[----:B------:R-:W-:-:S13]  /*c740*/  ISETP.GT.AND P1, PT, R0, 0x8, P3 ;  /* 0x000000080000780c */ /* 0x000fda0001f24270 */
[----:B--2---:R-:W-:Y:S05]  /*c750*/  @!P1 BRA `(.L_x_53) ;  /* 0x0000000000049947 */ /* 0x004fea0003800000 */
[----:B------:R2:W5:Y:S02]  /*c760*/  LDG.E.LTC128B.U16 R20, desc[UR48][R12.64+0x22] ;  /* 0x000022300c147981 */ /* 0x000564000c1e1520 */
.L_x_53:
[----:B------:R-:W-:Y:S05]  /*c770*/  BSYNC B1 ;  /* 0x0000000000017941 */ /* 0x000fea0003800000 */
.L_x_52:
[----:B------:R-:W3:Y:S01]  /*c780*/  LDL.LU R22, [R1+0x6c] ;  /* 0x00006c0001167983 */ /* 0x000ee20000300800 */
[----:B-----5:R-:W-:Y:S01]  /*c790*/  HADD2.F32 R21, -RZ, R20.H0_H0 ;  /* 0x20000014ff157230 */ /* 0x020fe20000004100 */
[----:B------:R-:W-:Y:S01]  /*c7a0*/  ISETP.GT.AND P2, PT, R3, 0x18, PT ;  /* 0x000000180300780c */ /* 0x000fe20003f44270 */
[----:B------:R-:W-:Y:S03]  /*c7b0*/  BSSY B1, `(.L_x_54) ;  /* 0x0000008000017945 */ /* 0x000fe60003800000 */
[----:B------:R-:W-:-:S04]  /*c7c0*/  FMUL R21, R21, R16 ;  /* 0x0000001015157220 */ /* 0x000fc80000400000 */
[----:B---3--:R-:W-:-:S05]  /*c7d0*/  FFMA R21, R22, R2, R21 ;  /* 0x0000000216157223 */ /* 0x008fca0000000015 */
[----:B------:R-:W-:-:S05]  /*c7e0*/  F2FP.F16.F32.PACK_AB R21, RZ, R21 ;  /* 0x00000015ff15723e */ /* 0x000fca00000000ff */
[----:B------:R3:W-:Y:S01]  /*c7f0*/  @P1 STG.E.U16 desc[UR48][R6.64+0x22], R21 ;  /* 0x0000221506001986 */ /* 0x0007e2000c101530 */
[----:B------:R-:W-:-:S13]  /*c800*/  ISETP.GT.AND P1, PT, R0, RZ, P2 ;  /* 0x000000ff0000720c */ /* 0x000fda0001724270 */
[----:B---3--:R-:W-:Y:S05]  /*c810*/  @!P1 BRA `(.L_x_55) ;  /* 0x0000000000049947 */ /* 0x008fea0003800000 */
[----:B------:R3:W5:Y:S02]  /*c820*/  LDG.E.LTC128B.U16 R20, desc[UR48][R14.64+0x30] ;  /* 0x000030300e147981 */ /* 0x000764000c1e1520 */
.L_x_55:
[----:B------:R-:W-:Y:S05]  /*c830*/  BSYNC B1 ;  /* 0x0000000000017941 */ /* 0x000fea0003800000 */
.L_x_54:
[----:B------:R-:W2:Y:S01]  /*c840*/  LDL.LU R22, [R1+0x70] ;  /* 0x0000700001167983 */ /* 0x000ea20000300800 */
[----:B-----5:R-:W-:Y:S01]  /*c850*/  HADD2.F32 R21, -RZ, R20.H0_H0 ;  /* 0x20000014ff157230 */ /* 0x020fe20000004100 */
[----:B------:R-:W-:Y:S04]  /*c860*/  BSSY B1, `(.L_x_56) ;  /* 0x0000009000017945 */ /* 0x000fe80003800000 */
[----:B------:R-:W-:-:S04]  /*c870*/  FMUL R21, R21, R16 ;  /* 0x0000001015157220 */ /* 0x000fc80000400000 */
[----:B--2---:R-:W-:-:S05]  /*c880*/  FFMA R21, R22, R2, R21 ;  /* 0x0000000216157223 */ /* 0x004fca0000000015 */
[----:B------:R-:W-:-:S05]  /*c890*/  F2FP.F16.F32.PACK_AB R21, RZ, R21 ;  /* 0x00000015ff15723e */ /* 0x000fca00000000ff */
[----:B------:R2:W-:Y:S01]  /*c8a0*/  @P1 STG.E.U16 desc[UR48][R4.64+0x30], R21 ;  /* 0x0000301504001986 */ /* 0x0005e2000c101530 */
[----:B------:R-:W-:-:S04]  /*c8b0*/  ISETP.GT.AND P1, PT, R3, 0x19, PT ;  /* 0x000000190300780c */ /* 0x000fc80003f24270 */
[----:B------:R-:W-:-:S13]  /*c8c0*/  ISETP.GT.AND P5, PT, R0, RZ, P1 ;  /* 0x000000ff0000720c */ /* 0x000fda0000fa4270 */
[----:B--2---:R-:W-:Y:S05]  /*c8d0*/  @!P5 BRA `(.L_x_57) ;  /* 0x000000000004d947 */ /* 0x004fea0003800000 */
[----:B------:R2:W5:Y:S02]  /*c8e0*/  LDG.E.LTC128B.U16 R20, desc[UR48][R14.64+0x32] ;  /* 0x000032300e147981 */ /* 0x000564000c1e1520 */
.L_x_57:
[----:B------:R-:W-:Y:S05]  /*c8f0*/  BSYNC B1 ;  /* 0x0000000000017941 */ /* 0x000fea0003800000 */
.L_x_56:
        /* <DEDUP_REMOVED lines=10> */
.L_x_59:
[----:B------:R-:W-:Y:S05]  /*c9a0*/  BSYNC B1 ;  /* 0x0000000000017941 */ /* 0x000fea0003800000 */
.L_x_58:
        /* <DEDUP_REMOVED lines=10> */
.L_x_61:
[----:B------:R-:W-:Y:S05]  /*ca50*/  BSYNC B1 ;  /* 0x0000000000017941 */ /* 0x000fea0003800000 */
.L_x_60:
[----:B------:R-:W3:Y:S01]  /*ca60*/  LDL.LU R218, [R1+0x7c] ;  /* 0x00007c0001da7983 */ /* 0x000ee20000300800 */
[----:B-----5:R-:W-:Y:S02]  /*ca70*/  HADD2.F32 R21, -RZ, R20.H0_H0 ;  /* 0x20000014ff157230 */ /* 0x020fe40000004100 */
[----:B------:R-:W-:Y:S01]  /*ca80*/  IMAD.SHL.U32 R219, R18, 0x100, RZ ;  /* 0x0000010012db7824 */ /* 0x000fe200078e00ff */
[----:B------:R-:W-:Y:S01]  /*ca90*/  PRMT R22, R20, 0x7610, R22 ;  /* 0x0000761014167816 */ /* 0x000fe20000000016 */
[----:B------:R-:W4:Y:S01]  /*caa0*/  LDL.LU R23, [R1] ;  /* 0x0000000001177983 */ /* 0x000f220000300800 */
[----:B------:R-:W-:-:S04]  /*cab0*/  FMUL R21, R21, R16 ;  /* 0x0000001015157220 */ /* 0x000fc80000400000 */
[----:B---3--:R-:W-:Y:S01]  /*cac0*/  FFMA R21, R218, R2, R21 ;  /* 0x00000002da157223 */ /* 0x008fe20000000015 */
[----:B------:R-:W-:-:S04]  /*cad0*/  SHF.L.U64.HI R218, R18, 0x8, R19 ;  /* 0x0000000812da7819 */ /* 0x000fc80000010213 */
[----:B------:R-:W-:-:S05]  /*cae0*/  F2FP.F16.F32.PACK_AB R21, RZ, R21 ;  /* 0x00000015ff15723e */ /* 0x000fca00000000ff */
[----:B------:R3:W-:Y:S01]  /*caf0*/  @P5 STG.E.U16 desc[UR48][R6.64+0x32], R21 ;  /* 0x0000321506005986 */ /* 0x0007e2000c101530 */
[----:B------:R-:W-:-:S05]  /*cb00*/  IADD3 R18, P5, R219, R4, RZ ;  /* 0x00000004db127210 */ /* 0x000fca0007fbe0ff */
[----:B------:R-:W-:Y:S01]  /*cb10*/  IMAD.X R19, R218, 0x1, R5, P5 ;  /* 0x00000001da137824 */ /* 0x000fe200028e0605 */
[----:B------:R-:W-:-:S13]  /*cb20*/  ISETP.GT.AND P5, PT, R0, 0x80, P0 ;  /* 0x000000800000780c */ /* 0x000fda00007a4270 */
[----:B------:R-:W2:Y:S01]  /*cb30*/  @P5 LDG.E.LTC128B.U16 R22, desc[UR48][R224.64] ;  /* 0x00000030e0165981 */ /* 0x000ea2000c1e1520 */
[----:B------:R-:W-:Y:S01]  /*cb40*/  BSSY B1, `(.L_x_62) ;  /* 0x000000a000017945 */ /* 0x000fe20003800000 */
[----:B--2---:R-:W-:-:S05]  /*cb50*/  HADD2.F32 R20, -RZ, R22.H0_H0 ;  /* 0x20000016ff147230 */ /* 0x004fca0000004100 */
[----:B------:R-:W-:-:S04]  /*cb60*/  FMUL R20, R20, R16 ;  /* 0x0000001014147220 */ /* 0x000fc80000400000 */
[----:B----4-:R-:W-:-:S05]  /*cb70*/  FFMA R20, R23, R2, R20 ;  /* 0x0000000217147223 */ /* 0x010fca0000000014 */
[----:B------:R-:W-:-:S05]  /*cb80*/  F2FP.F16.F32.PACK_AB R20, RZ, R20 ;  /* 0x00000014ff14723e */ /* 0x000fca00000000ff */
[----:B------:R3:W-:Y:S01]  /*cb90*/  @P5 STG.E.U16 desc[UR48][R18.64], R20 ;  /* 0x0000001412005986 */ /* 0x0007e2000c101530 */
[----:B------:R-:W-:-:S04]  /*cba0*/  LOP3.LUT P5, RZ, R17, 0x2, RZ, 0xc0, !PT ;  /* 0x0000000211ff7812 */ /* 0x000fc800078ac0ff */
[----:B------:R-:W-:-:S13]  /*cbb0*/  ISETP.GT.AND P5, PT, R0, 0x80, P5 ;  /* 0x000000800000780c */ /* 0x000fda0002fa4270 */
[----:B---3--:R-:W-:Y:S05]  /*cbc0*/  @!P5 BRA `(.L_x_63) ;  /* 0x000000000004d947 */ /* 0x008fea0003800000 */
[----:B------:R2:W5:Y:S02]  /*cbd0*/  LDG.E.LTC128B.U16 R22, desc[UR48][R10.64+0x2] ;  /* 0x000002300a167981 */ /* 0x000564000c1e1520 */
.L_x_63:
[----:B------:R-:W-:Y:S05]  /*cbe0*/  BSYNC B1 ;  /* 0x0000000000017941 */ /* 0x000fea0003800000 */
.L_x_62:
[----:B------:R-:W3:Y:S04]  /*cbf0*/  LDL.LU R21, [R1+0x4] ;  /* 0x0000040001157983 */ /* 0x000ee80000300800 */
[----:B------:R-:W4:Y:S04]  /*cc00*/  LDL R221, [R1+0x44] ;  /* 0x0000440001dd7983 */ /* 0x000f280000100800 */
[----:B------:R-:W2:Y:S01]  /*cc10*/  LDL R220, [R1+0x40] ;  /* 0x0000400001dc7983 */ /* 0x000ea20000100800 */
[----:B-----5:R-:W-:Y:S01]  /*cc20*/  HADD2.F32 R20, -RZ, R22.H0_H0 ;  /* 0x20000016ff147230 */ /* 0x020fe20000004100 */
[----:B------:R-:W-:Y:S01]  /*cc30*/  ISETP.GT.AND P0, PT, R0, 0x88, P0 ;  /* 0x000000880000780c */ /* 0x000fe20000704270 */
[----:B------:R-:W-:Y:S03]  /*cc40*/  BSSY B1, `(.L_x_64) ;  /* 0x0000009000017945 */ /* 0x000fe60003800000 */
[----:B------:R-:W-:-:S04]  /*cc50*/  FMUL R20, R20, R16 ;  /* 0x0000001014147220 */ /* 0x000fc80000400000 */
[----:B---3--:R-:W-:-:S05]  /*cc60*/  FFMA R20, R21, R2, R20 ;  /* 0x0000000215147223 */ /* 0x008fca0000000014 */
[----:B------:R-:W-:-:S05]  /*cc70*/  F2FP.F16.F32.PACK_AB R20, RZ, R20 ;  /* 0x00000014ff14723e */ /* 0x000fca00000000ff */
[----:B------:R4:W-:Y:S02]  /*cc80*/  @P5 STG.E.U16 desc[UR48][R18.64+0x2], R20 ;  /* 0x0000021412005986 */ /* 0x0009e4000c101530 */
[----:B----4-:R-:W-:-:S05]  /*cc90*/  IADD3 R20, P5, R18, R221, RZ ;  /* 0x000000dd12147210 */ /* 0x010fca0007fbe0ff */
[----:B--2---:R-:W-:Y:S01]  /*cca0*/  IMAD.X R21, R19, 0x1, R220, P5 ;  /* 0x0000000113157824 */ /* 0x004fe200028e06dc */
[----:B------:R-:W-:Y:S07]  /*ccb0*/  @!P0 BRA `(.L_x_65) ;  /* 0x0000000000048947 */ /* 0x000fee0003800000 */
[----:B------:R2:W5:Y:S02]  /*ccc0*/  LDG.E.LTC128B.U16 R22, desc[UR48][R216.64] ;  /* 0x00000030d8167981 */ /* 0x000564000c1e1520 */
.L_x_65:
[----:B------:R-:W-:Y:S05]  /*ccd0*/  BSYNC B1 ;  /* 0x0000000000017941 */ /* 0x000fea0003800000 */
.L_x_64:
[----:B--2---:R-:W2:Y:S01]  /*cce0*/  LDL.LU R216, [R1+0x8] ;  /* 0x0000080001d87983 */ /* 0x004ea20000300800 */
[----:B-----5:R-:W-:Y:S01]  /*ccf0*/  HADD2.F32 R23, -RZ, R22.H0_H0 ;  /* 0x20000016ff177230 */ /* 0x020fe20000004100 */
[----:B------:R-:W-:Y:S01]  /*cd00*/  LOP3.LUT P5, RZ, R17, 0x2, RZ, 0xc0, !PT ;  /* 0x0000000211ff7812 */ /* 0x000fe200078ac0ff */
[----:B------:R-:W-:Y:S03]  /*cd10*/  BSSY B1, `(.L_x_66) ;  /* 0x0000008000017945 */ /* 0x000fe60003800000 */
[----:B------:R-:W-:-:S04]  /*cd20*/  FMUL R23, R23, R16 ;  /* 0x0000001017177220 */ /* 0x000fc80000400000 */
[----:B--2---:R-:W-:-:S05]  /*cd30*/  FFMA R23, R216, R2, R23 ;  /* 0x00000002d8177223 */ /* 0x004fca0000000017 */
[----:B------:R-:W-:-:S05]  /*cd40*/  F2FP.F16.F32.PACK_AB R23, RZ, R23 ;  /* 0x00000017ff17723e */ /* 0x000fca00000000ff */
[----:B------:R2:W-:Y:S01]  /*cd50*/  @P0 STG.E.U16 desc[UR48][R20.64], R23 ;  /* 0x0000001714000986 */ /* 0x0005e2000c101530 */
[----:B------:R-:W-:-:S13]  /*cd60*/  ISETP.GT.AND P0, PT, R0, 0x88, P5 ;  /* 0x000000880000780c */ /* 0x000fda0002f04270 */
[----:B--2---:R-:W-:Y:S05]  /*cd70*/  @!P0 BRA `(.L_x_67) ;  /* 0x0000000000048947 */ /* 0x004fea0003800000 */
[----:B------:R2:W5:Y:S02]  /*cd80*/  LDG.E.LTC128B.U16 R22, desc[UR48][R8.64+0x2] ;  /* 0x0000023008167981 */ /* 0x000564000c1e1520 */
.L_x_67:
[----:B------:R-:W-:Y:S05]  /*cd90*/  BSYNC B1 ;  /* 0x0000000000017941 */ /* 0x000fea0003800000 */
.L_x_66:
[----:B------:R-:W3:Y:S01]  /*cda0*/  LDL.LU R216, [R1+0xc] ;  /* 0x00000c0001d87983 */ /* 0x000ee20000300800 */
[----:B-----5:R-:W-:Y:S01]  /*cdb0*/  HADD2.F32 R23, -RZ, R22.H0_H0 ;  /* 0x20000016ff177230 */ /* 0x020fe20000004100 */
[----:B------:R-:W-:Y:S01]  /*cdc0*/  LOP3.LUT P5, RZ, R17, 0x4, RZ, 0xc0, !PT ;  /* 0x0000000411ff7812 */ /* 0x000fe200078ac0ff */
[----:B------:R-:W-:Y:S03]  /*cdd0*/  BSSY B1, `(.L_x_68) ;  /* 0x0000008000017945 */ /* 0x000fe60003800000 */
[----:B------:R-:W-:-:S04]  /*cde0*/  FMUL R23, R23, R16 ;  /* 0x0000001017177220 */ /* 0x000fc80000400000 */
[----:B---3--:R-:W-:-:S05]  /*cdf0*/  FFMA R23, R216, R2, R23 ;  /* 0x00000002d8177223 */ /* 0x008fca0000000017 */
[----:B------:R-:W-:-:S05]  /*ce00*/  F2FP.F16.F32.PACK_AB R23, RZ, R23 ;  /* 0x00000017ff17723e */ /* 0x000fca00000000ff */
[----:B------:R3:W-:Y:S01]  /*ce10*/  @P0 STG.E.U16 desc[UR48][R20.64+0x2], R23 ;  /* 0x0000021714000986 */ /* 0x0007e2000c101530 */
[----:B------:R-:W-:-:S13]  /*ce20*/  ISETP.GT.AND P0, PT, R0, 0x80, P5 ;  /* 0x000000800000780c */ /* 0x000fda0002f04270 */
[----:B---3--:R-:W-:Y:S05]  /*ce30*/  @!P0 BRA `(.L_x_69) ;  /* 0x0000000000048947 */ /* 0x008fea0003800000 */
[----:B------:R3:W5:Y:S02]  /*ce40*/  LDG.E.LTC128B.U16 R22, desc[UR48][R10.64+0x10] ;  /* 0x000010300a167981 */ /* 0x000764000c1e1520 */
.L_x_69:
[----:B------:R-:W-:Y:S05]  /*ce50*/  BSYNC B1 ;  /* 0x0000000000017941 */ /* 0x000fea0003800000 */
.L_x_68:
[----:B------:R-:W4:Y:S01]  /*ce60*/  LDL.LU R216, [R1+0x10] ;  /* 0x0000100001d87983 */ /* 0x000f220000300800 */
[----:B-----5:R-:W-:Y:S01]  /*ce70*/  HADD2.F32 R23, -RZ, R22.H0_H0 ;  /* 0x20000016ff177230 */ /* 0x020fe20000004100 */
[----:B------:R-:W-:Y:S04]  /*ce80*/  BSSY B1, `(.L_x_70) ;  /* 0x0000008000017945 */ /* 0x000fe80003800000 */
[----:B------:R-:W-:-:S04]  /*ce90*/  FMUL R23, R23, R16 ;  /* 0x0000001017177220 */ /* 0x000fc80000400000 */
[----:B----4-:R-:W-:-:S05]  /*cea0*/  FFMA R23, R216, R2, R23 ;  /* 0x00000002d8177223 */ /* 0x010fca0000000017 */
[----:B------:R-:W-:-:S05]  /*ceb0*/  F2FP.F16.F32.PACK_AB R23, RZ, R23 ;  /* 0x00000017ff17723e */ /* 0x000fca00000000ff */
[----:B------:R4:W-:Y:S01]  /*cec0*/  @P0 STG.E.U16 desc[UR48][R18.64+0x10], R23 ;  /* 0x0000101712000986 */ /* 0x0009e2000c101530 */
[----:B------:R-:W-:-:S13]  /*ced0*/  ISETP.GT.AND P0, PT, R0, 0x80, P6 ;  /* 0x000000800000780c */ /* 0x000fda0003704270 */
[----:B----4-:R-:W-:Y:S05]  /*cee0*/  @!P0 BRA `(.L_x_71) ;  /* 0x0000000000048947 */ /* 0x010fea0003800000 */
[----:B------:R4:W5:Y:S02]  /*cef0*/  LDG.E.LTC128B.U16 R22, desc[UR48][R10.64+0x12] ;  /* 0x000012300a167981 */ /* 0x000964000c1e1520 */
.L_x_71:
[----:B------:R-:W-:Y:S05]  /*cf00*/  BSYNC B1 ;  /* 0x0000000000017941 */ /* 0x000fea0003800000 */
.L_x_70:
        /* <DEDUP_REMOVED lines=10> */
.L_x_73:
[----:B------:R-:W-:Y:S05]  /*cfb0*/  BSYNC B1 ;  /* 0x0000000000017941 */ /* 0x000fea0003800000 */
.L_x_72:
[----:B------:R-:W3:Y:S01]  /*cfc0*/  LDL.LU R216, [R1+0x18] ;  /* 0x0000180001d87983 */ /* 0x000ee20000300800 */
[----:B-----5:R-:W-:Y:S01]  /*cfd0*/  HADD2.F32 R23, -RZ, R22.H0_H0 ;  /* 0x20000016ff177230 */ /* 0x020fe20000004100 */
        /* <DEDUP_REMOVED lines=8> */
.L_x_75:
[----:B------:R-:W-:Y:S05]  /*d060*/  BSYNC B1 ;  /* 0x0000000000017941 */ /* 0x000fea0003800000 */
.L_x_74:
[----:B------:R-:W2:Y:S01]  /*d070*/  LDL.LU R216, [R1+0x1c] ;  /* 0x00001c0001d87983 */ /* 0x000ea20000300800 */
[----:B---3-5:R-:W-:Y:S01]  /*d080*/  HADD2.F32 R23, -RZ, R22.H0_H0 ;  /* 0x20000016ff177230 */ /* 0x028fe20000004100 */
        /* <DEDUP_REMOVED lines=8> */
.L_x_77:
[----:B------:R-:W-:Y:S05]  /*d110*/  BSYNC B1 ;  /* 0x0000000000017941 */ /* 0x000fea0003800000 */
.L_x_76:
[----:B------:R-:W4:Y:S01]  /*d120*/  LDL.LU R216, [R1+0x20] ;  /* 0x0000200001d87983 */ /* 0x000f220000300800 */
[----:B--2--5:R-:W-:Y:S01]  /*d130*/  HADD2.F32 R23, -RZ, R22.H0_H0 ;  /* 0x20000016ff177230 */ /* 0x024fe20000004100 */
[----:B------:R-:W-:Y:S01]  /*d140*/  ISETP.GT.AND P5, PT, R0, 0x80, P3 ;  /* 0x000000800000780c */ /* 0x000fe20001fa4270 */
[----:B------:R-:W-:Y:S03]  /*d150*/  BSSY B1, `(.L_x_78) ;  /* 0x0000007000017945 */ /* 0x000fe60003800000 */
[----:B------:R-:W-:-:S04]  /*d160*/  FMUL R23, R23, R16 ;  /* 0x0000001017177220 */ /* 0x000fc80000400000 */
[----:B----4-:R-:W-:-:S05]  /*d170*/  FFMA R23, R216, R2, R23 ;  /* 0x00000002d8177223 */ /* 0x010fca0000000017 */
[----:B------:R-:W-:-:S05]  /*d180*/  F2FP.F16.F32.PACK_AB R23, RZ, R23 ;  /* 0x00000017ff17723e */ /* 0x000fca00000000ff */
[----:B------:R2:W-:Y:S01]  /*d190*/  @P0 STG.E.U16 desc[UR48][R18.64+0x20], R23 ;  /* 0x0000201712000986 */ /* 0x0005e2000c101530 */
[----:B------:R-:W-:Y:S05]  /*d1a0*/  @!P5 BRA `(.L_x_79) ;  /* 0x000000000004d947 */ /* 0x000fea0003800000 */
[----:B------:R4:W5:Y:S02]  /*d1b0*/  LDG.E.LTC128B.U16 R22, desc[UR48][R10.64+0x22] ;  /* 0x000022300a167981 */ /* 0x000964000c1e1520 */
.L_x_79:
[----:B------:R-:W-:Y:S05]  /*d1c0*/  BSYNC B1 ;  /* 0x0000000000017941 */ /* 0x000fea0003800000 */
.L_x_78:
[----:B------:R-:W3:Y:S01]  /*d1d0*/  LDL.LU R216, [R1+0x24] ;  /* 0x0000240001d87983 */ /* 0x000ee20000300800 */
[----:B--2--5:R-:W-:Y:S01]  /*d1e0*/  HADD2.F32 R23, -RZ, R22.H0_H0 ;  /* 0x20000016ff177230 */ /* 0x024fe20000004100 */
        /* <DEDUP_REMOVED lines=8> */
.L_x_81:
[----:B------:R-:W-:Y:S05]  /*d270*/  BSYNC B1 ;  /* 0x0000000000017941 */ /* 0x000fea0003800000 */
.L_x_80:
        /* <DEDUP_REMOVED lines=10> */
.L_x_83:
[----:B------:R-:W-:Y:S05]  /*d320*/  BSYNC B1 ;  /* 0x0000000000017941 */ /* 0x000fea0003800000 */
.L_x_82:
        /* <DEDUP_REMOVED lines=10> */
.L_x_85:
[----:B------:R-:W-:Y:S05]  /*d3d0*/  BSYNC B1 ;  /* 0x0000000000017941 */ /* 0x000fea0003800000 */
.L_x_84:
        /* <DEDUP_REMOVED lines=10> */
.L_x_87:
[----:B------:R-:W-:Y:S05]  /*d480*/  BSYNC B1 ;  /* 0x0000000000017941 */ /* 0x000fea0003800000 */
.L_x_86:
        /* <DEDUP_REMOVED lines=10> */
.L_x_89:
[----:B------:R-:W-:Y:S05]  /*d530*/  BSYNC B1 ;  /* 0x0000000000017941 */ /* 0x000fea0003800000 */
.L_x_88:
        /* <DEDUP_REMOVED lines=10> */
.L_x_91:
[----:B------:R-:W-:Y:S05]  /*d5e0*/  BSYNC B1 ;  /* 0x0000000000017941 */ /* 0x000fea0003800000 */
.L_x_90:
[----:B------:R-:W3:Y:S01]  /*d5f0*/  LDL.LU R216, [R1+0x3c] ;  /* 0x00003c0001d87983 */ /* 0x000ee20000300800 */
[----:B--2--5:R-:W-:Y:S01]  /*d600*/  HADD2.F32 R23, -RZ, R22.H0_H0 ;  /* 0x20000016ff177230 */ /* 0x024fe20000004100 */
        /* <DEDUP_REMOVED lines=11> */
.L_x_93:
[----:B------:R-:W-:Y:S05]  /*d6c0*/  BSYNC B1 ;  /* 0x0000000000017941 */ /* 0x000fea0003800000 */
.L_x_92:
[----:B--2--5:R-:W-:Y:S01]  /*d6d0*/  HADD2.F32 R21, -RZ, R22.H0_H0 ;  /* 0x20000016ff157230 */ /* 0x024fe20000004100 */
[----:B------:R-:W-:Y:S01]  /*d6e0*/  ISETP.GT.AND P2, PT, R3, 0x21, PT ;  /* 0x000000210300780c */ /* 0x000fe20003f44270 */
[----:B------:R-:W-:Y:S01]  /*d6f0*/  BSSY B1, `(.L_x_94) ;  /* 0x000000a000017945 */ /* 0x000fe20003800000 */
[----:B------:R-:W-:Y:S02]  /*d700*/  LOP3.LUT R17, R17, 0xfffffffd, RZ, 0xc0, !PT ;  /* 0xfffffffd11117812 */ /* 0x000fe400078ec0ff */
[----:B------:R-:W-:Y:S01]  /*d710*/  FMUL R21, R21, R16 ;  /* 0x0000001015157220 */ /* 0x000fe20000400000 */
[----:B------:R-:W-:-:S03]  /*d720*/  ISETP.GT.AND P1, PT, R0, RZ, P2 ;  /* 0x000000ff0000720c */ /* 0x000fc60001724270 */
[----:B------:R-:W-:-:S05]  /*d730*/  FFMA R21, R200, R2, R21 ;  /* 0x00000002c8157223 */ /* 0x000fca0000000015 */
[----:B------:R-:W-:Y:S02]  /*d740*/  F2FP.F16.F32.PACK_AB R21, RZ, R21 ;  /* 0x00000015ff15723e */ /* 0x000fe400000000ff */
[----:B------:R-:W-:-:S03]  /*d750*/  @P2 LOP3.LUT R17, R17, 0x2, RZ, 0xfc, !PT ;  /* 0x0000000211112812 */ /* 0x000fc600078efcff */
[----:B------:R2:W-:Y:S01]  /*d760*/  @P0 STG.E.U16 desc[UR48][R4.64+0x40], R21 ;  /* 0x0000401504000986 */ /* 0x0005e2000c101530 */
[----:B------:R-:W-:Y:S05]  /*d770*/  @!P1 BRA `(.L_x_95) ;  /* 0x0000000000049947 */ /* 0x000fea0003800000 */
[----:B------:R0:W5:Y:S02]  /*d780*/  LDG.E.LTC128B.U16 R22, desc[UR48][R14.64+0x42] ;  /* 0x000042300e167981 */ /* 0x000164000c1e1520 */
.L_x_95:
[----:B------:R-:W-:Y:S05]  /*d790*/  BSYNC B1 ;  /* 0x0000000000017941 */ /* 0x000fea0003800000 */
.L_x_94:
[----:B--2--5:R-:W-:Y:S01]  /*d7a0*/  HADD2.F32 R21, -RZ, R22.H0_H0 ;  /* 0x20000016ff157230 */ /* 0x024fe20000004100 */
[----:B------:R-:W-:Y:S01]  /*d7b0*/  ISETP.GT.AND P0, PT, R0, 0x8, P3 ;  /* 0x000000080000780c */ /* 0x000fe20001f04270 */
[----:B------:R-:W-:Y:S03]  /*d7c0*/  BSSY B1, `(.L_x_96) ;  /* 0x0000007000017945 */ /* 0x000fe60003800000 */
[----:B------:R-:W-:-:S04]  /*d7d0*/  FMUL R20, R21, R16 ;  /* 0x0000001015147220 */ /* 0x000fc80000400000 */
[----:B------:R-:W-:-:S05]  /*d7e0*/  FFMA R20, R201, R2, R20 ;  /* 0x00000002c9147223 */ /* 0x000fca0000000014 */
[----:B------:R-:W-:-:S05]  /*d7f0*/  F2FP.F16.F32.PACK_AB R20, RZ, R20 ;  /* 0x00000014ff14723e */ /* 0x000fca00000000ff */
[----:B------:R2:W-:Y:S01]  /*d800*/  @P1 STG.E.U16 desc[UR48][R4.64+0x42], R20 ;  /* 0x0000421404001986 */ /* 0x0005e2000c101530 */
[----:B------:R-:W-:Y:S05]  /*d810*/  @!P0 BRA `(.L_x_97) ;  /* 0x0000000000048947 */ /* 0x000fea0003800000 */
[----:B------:R0:W5:Y:S02]  /*d820*/  LDG.E.LTC128B.U16 R22, desc[UR48][R12.64+0x40] ;  /* 0x000040300c167981 */ /* 0x000164000c1e1520 */
.L_x_97:
[----:B------:R-:W-:Y:S05]  /*d830*/  BSYNC B1 ;  /* 0x0000000000017941 */ /* 0x000fea0003800000 */
.L_x_96:
[----:B-----5:R-:W-:Y:S01]  /*d840*/  HADD2.F32 R21, -RZ, R22.H0_H0 ;  /* 0x20000016ff157230 */ /* 0x020fe20000004100 */
        /* <DEDUP_REMOVED lines=8> */
.L_x_99:
[----:B------:R-:W-:Y:S05]  /*d8d0*/  BSYNC B1 ;  /* 0x0000000000017941 */ /* 0x000fea0003800000 */
.L_x_98:
[----:B0----5:R-:W-:Y:S01]  /*d8e0*/  HADD2.F32 R21, -RZ, R22.H0_H0 ;  /* 0x20000016ff157230 */ /* 0x021fe20000004100 */
[----:B------:R-:W-:Y:S01]  /*d8f0*/  ISETP.GT.AND P6, PT, R3, 0x28, PT ;  /* 0x000000280300780c */ /* 0x000fe20003fc4270 */
[----:B------:R-:W-:Y:S01]  /*d900*/  BSSY B1, `(.L_x_100) ;  /* 0x000000a000017945 */ /* 0x000fe20003800000 */
[----:B------:R-:W-:Y:S02]  /*d910*/  LOP3.LUT R17, R17, 0xfffffffb, RZ, 0xc0, !PT ;  /* 0xfffffffb11117812 */ /* 0x000fe400078ec0ff */
[----:B--2---:R-:W-:Y:S01]  /*d920*/  FMUL R20, R21, R16 ;  /* 0x0000001015147220 */ /* 0x004fe20000400000 */
[----:B------:R-:W-:-:S03]  /*d930*/  ISETP.GT.AND P1, PT, R0, RZ, P6 ;  /* 0x000000ff0000720c */ /* 0x000fc60003724270 */
[----:B------:R-:W-:-:S05]  /*d940*/  FFMA R20, R203, R2, R20 ;  /* 0x00000002cb147223 */ /* 0x000fca0000000014 */
[----:B------:R-:W-:Y:S02]  /*d950*/  F2FP.F16.F32.PACK_AB R20, RZ, R20 ;  /* 0x00000014ff14723e */ /* 0x000fe400000000ff */
[----:B------:R-:W-:-:S03]  /*d960*/  @P6 LOP3.LUT R17, R17, 0x4, RZ, 0xfc, !PT ;  /* 0x0000000411116812 */ /* 0x000fc600078efcff */
[----:B------:R0:W-:Y:S01]  /*d970*/  @P2 STG.E.U16 desc[UR48][R6.64+0x42], R20 ;  /* 0x0000421406002986 */ /* 0x0001e2000c101530 */
[----:B------:R-:W-:Y:S05]  /*d980*/  @!P1 BRA `(.L_x_101) ;  /* 0x0000000000049947 */ /* 0x000fea0003800000 */
[----:B------:R2:W5:Y:S02]  /*d990*/  LDG.E.LTC128B.U16 R22, desc[UR48][R14.64+0x50] ;  /* 0x000050300e167981 */ /* 0x000564000c1e1520 */
.L_x_101:
[----:B------:R-:W-:Y:S05]  /*d9a0*/  BSYNC B1 ;  /* 0x0000000000017941 */ /* 0x000fea0003800000 */
.L_x_100:
[----:B-----5:R-:W-:Y:S01]  /*d9b0*/  HADD2.F32 R21, -RZ, R22.H0_H0 ;  /* 0x20000016ff157230 */ /* 0x020fe20000004100 */
[----:B0-----:R-:W-:Y:S01]  /*d9c0*/  IADD3 R20, P0, P2, R221, R4, R219 ;  /* 0x00000004dd147210 */ /* 0x001fe20007a1e0db */
[----:B------:R-:W-:Y:S01]  /*d9d0*/  BSSY B1, `(.L_x_102) ;  /* 0x000000a000017945 */ /* 0x000fe20003800000 */
[----:B------:R-:W-:Y:S02]  /*d9e0*/  ISETP.GT.AND P4, PT, R3, 0x29, PT ;  /* 0x000000290300780c */ /* 0x000fe40003f84270 */
[----:B------:R-:W-:-:S04]  /*d9f0*/  FMUL R21, R21, R16 ;  /* 0x0000001015157220 */ /* 0x000fc80000400000 */
[----:B------:R-:W-:Y:S01]  /*da00*/  FFMA R204, R204, R2, R21 ;  /* 0x00000002cccc7223 */ /* 0x000fe20000000015 */
[----:B------:R-:W-:Y:S02]  /*da10*/  IADD3.X R21, R220, R5, R218, P0, P2 ;  /* 0x00000005dc157210 */ /* 0x000fe400007e44da */
[----:B------:R-:W-:Y:S02]  /*da20*/  ISETP.GT.AND P0, PT, R0, RZ, P4 ;  /* 0x000000ff0000720c */ /* 0x000fe40002704270 */
[----:B------:R-:W-:-:S05]  /*da30*/  F2FP.F16.F32.PACK_AB R204, RZ, R204 ;  /* 0x000000ccffcc723e */ /* 0x000fca00000000ff */
[----:B------:R0:W-:Y:S06]  /*da40*/  @P1 STG.E.U16 desc[UR48][R4.64+0x50], R204 ;  /* 0x000050cc04001986 */ /* 0x0001ec000c101530 */
[----:B------:R-:W-:Y:S05]  /*da50*/  @!P0 BRA `(.L_x_103) ;  /* 0x0000000000048947 */ /* 0x000fea0003800000 */
[----:B------:R0:W5:Y:S02]  /*da60*/  LDG.E.LTC128B.U16 R22, desc[UR48][R14.64+0x52] ;  /* 0x000052300e167981 */ /* 0x000164000c1e1520 */
.L_x_103:
[----:B------:R-:W-:Y:S05]  /*da70*/  BSYNC B1 ;  /* 0x0000000000017941 */ /* 0x000fea0003800000 */
.L_x_102:
        /* <DEDUP_REMOVED lines=9> */
.L_x_105:
[----:B------:R-:W-:Y:S05]  /*db10*/  BSYNC B1 ;  /* 0x0000000000017941 */ /* 0x000fea0003800000 */
.L_x_104:
        /* <DEDUP_REMOVED lines=9> */
.L_x_107:
[----:B------:R-:W-:Y:S05]  /*dbb0*/  BSYNC B1 ;  /* 0x0000000000017941 */ /* 0x000fea0003800000 */
.L_x_106:
[----:B0----5:R-:W-:Y:S01]  /*dbc0*/  HADD2.F32 R23, -RZ, R22.H0_H0 ;  /* 0x20000016ff177230 */ /* 0x021fe20000004100 */
[----:B------:R-:W-:Y:S01]  /*dbd0*/  ISETP.GT.AND P3, PT, R3, 0x30, PT ;  /* 0x000000300300780c */ /* 0x000fe20003f64270 */
[----:B------:R-:W-:Y:S03]  /*dbe0*/  BSSY B1, `(.L_x_108) ;  /* 0x000000a000017945 */ /* 0x000fe60003800000 */
[----:B------:R-:W-:-:S04]  /*dbf0*/  FMUL R200, R23, R16 ;  /* 0x0000001017c87220 */ /* 0x000fc80000400000 */
[----:B------:R-:W-:-:S05]  /*dc00*/  FFMA R200, R207, R2, R200 ;  /* 0x00000002cfc87223 */ /* 0x000fca00000000c8 */
[----:B------:R-:W-:-:S04]  /*dc10*/  F2FP.F16.F32.PACK_AB R200, RZ, R200 ;  /* 0x000000c8ffc8723e */ /* 0x000fc800000000ff */
[----:B------:R-:W-:Y:S02]  /*dc20*/  PRMT R23, R200, 0x7610, R23 ;  /* 0x00007610c8177816 */ /* 0x000fe40000000017 */
[----:B------:R-:W-:-:S03]  /*dc30*/  PRMT R200, R22, 0x7610, R200 ;  /* 0x0000761016c87816 */ /* 0x000fc600000000c8 */
[----:B------:R0:W-:Y:S01]  /*dc40*/  @P0 STG.E.U16 desc[UR48][R6.64+0x52], R23 ;  /* 0x0000521706000986 */ /* 0x0001e2000c101530 */
[----:B------:R-:W-:-:S13]  /*dc50*/  ISETP.GT.AND P0, PT, R0, RZ, P3 ;  /* 0x000000ff0000720c */ /* 0x000fda0001f04270 */
[----:B0-----:R-:W-:Y:S05]  /*dc60*/  @!P0 BRA `(.L_x_109) ;  /* 0x0000000000048947 */ /* 0x001fea0003800000 */
[----:B------:R0:W5:Y:S02]  /*dc70*/  LDG.E.LTC128B.U16 R200, desc[UR48][R14.64+0x60] ;  /* 0x000060300ec87981 */ /* 0x000164000c1e1520 */
.L_x_109:
[----:B------:R-:W-:Y:S05]  /*dc80*/  BSYNC B1 ;  /* 0x0000000000017941 */ /* 0x000fea0003800000 */
.L_x_108:
[----:B-----5:R-:W-:Y:S01]  /*dc90*/  HADD2.F32 R23, -RZ, R200.H0_H0 ;  /* 0x200000c8ff177230 */ /* 0x020fe20000004100 */
[----:B------:R-:W-:Y:S01]  /*dca0*/  ISETP.GT.AND P2, PT, R3, 0x31, PT ;  /* 0x000000310300780c */ /* 0x000fe20003f44270 */
[----:B------:R-:W-:Y:S03]  /*dcb0*/  BSSY B1, `(.L_x_110) ;  /* 0x000000a000017945 */ /* 0x000fe60003800000 */
[----:B------:R-:W-:-:S04]  /*dcc0*/  FMUL R23, R23, R16 ;  /* 0x0000001017177220 */ /* 0x000fc80000400000 */
[----:B------:R-:W-:-:S05]  /*dcd0*/  FFMA R23, R208, R2, R23 ;  /* 0x00000002d0177223 */ /* 0x000fca0000000017 */
[----:B------:R-:W-:-:S05]  /*dce0*/  F2FP.F16.F32.PACK_AB R23, RZ, R23 ;  /* 0x00000017ff17723e */ /* 0x000fca00000000ff */
[----:B------:R1:W-:Y:S01]  /*dcf0*/  @P0 STG.E.U16 desc[UR48][R4.64+0x60], R23 ;  /* 0x0000601704000986 */ /* 0x0003e2000c101530 */
[----:B------:R-:W-:-:S04]  /*dd00*/  IADD3 R22, P0, R221, R18, RZ ;  /* 0x00000012dd167210 */ /* 0x000fc80007f1e0ff */
[----:B-1----:R-:W-:Y:S02]  /*dd10*/  IADD3.X R23, R220, R19, RZ, P0, !PT ;  /* 0x00000013dc177210 */ /* 0x002fe400007fe4ff */
[----:B------:R-:W-:-:S13]  /*dd20*/  ISETP.GT.AND P0, PT, R0, RZ, P2 ;  /* 0x000000ff0000720c */ /* 0x000fda0001704270 */
[----:B------:R-:W-:Y:S05]  /*dd30*/  @!P0 BRA `(.L_x_111) ;  /* 0x0000000000048947 */ /* 0x000fea0003800000 */
[----:B------:R1:W5:Y:S02]  /*dd40*/  LDG.E.LTC128B.U16 R200, desc[UR48][R14.64+0x62] ;  /* 0x000062300ec87981 */ /* 0x000364000c1e1520 */
.L_x_111:
[----:B------:R-:W-:Y:S05]  /*dd50*/  BSYNC B1 ;  /* 0x0000000000017941 */ /* 0x000fea0003800000 */
.L_x_110:
[----:B-----5:R-:W-:Y:S01]  /*dd60*/  HADD2.F32 R201, -RZ, R200.H0_H0 ;  /* 0x200000c8ffc97230 */ /* 0x020fe20000004100 */
[----:B------:R-:W-:Y:S04]  /*dd70*/  BSSY B1, `(.L_x_112) ;  /* 0x0000008000017945 */ /* 0x000fe80003800000 */
[----:B------:R-:W-:-:S04]  /*dd80*/  FMUL R202, R201, R16 ;  /* 0x00000010c9ca7220 */ /* 0x000fc80000400000 */
[----:B------:R-:W-:-:S05]  /*dd90*/  FFMA R202, R209, R2, R202 ;  /* 0x00000002d1ca7223 */ /* 0x000fca00000000ca */
[----:B------:R-:W-:-:S05]  /*dda0*/  F2FP.F16.F32.PACK_AB R202, RZ, R202 ;  /* 0x000000caffca723e */ /* 0x000fca00000000ff */
[----:B------:R0:W-:Y:S01]  /*ddb0*/  @P0 STG.E.U16 desc[UR48][R4.64+0x62], R202 ;  /* 0x000062ca04000986 */ /* 0x0001e2000c101530 */
[----:B------:R-:W-:-:S13]  /*ddc0*/  ISETP.GT.AND P0, PT, R0, 0x8, P3 ;  /* 0x000000080000780c */ /* 0x000fda0001f04270 */
[----:B0-----:R-:W-:Y:S05]  /*ddd0*/  @!P0 BRA `(.L_x_113) ;  /* 0x0000000000048947 */ /* 0x001fea0003800000 */
[----:B------:R0:W5:Y:S02]  /*dde0*/  LDG.E.LTC128B.U16 R200, desc[UR48][R12.64+0x60] ;  /* 0x000060300cc87981 */ /* 0x000164000c1e1520 */
.L_x_113:
[----:B------:R-:W-:Y:S05]  /*ddf0*/  BSYNC B1 ;  /* 0x0000000000017941 */ /* 0x000fea0003800000 */
.L_x_112:
        /* <DEDUP_REMOVED lines=9> */
.L_x_115:
[----:B------:R-:W-:Y:S05]  /*de90*/  BSYNC B1 ;  /* 0x0000000000017941 */ /* 0x000fea0003800000 */
.L_x_114:
[----:B-----5:R-:W-:Y:S01]  /*dea0*/  HADD2.F32 R201, -RZ, R200.H0_H0 ;  /* 0x200000c8ffc97230 */ /* 0x020fe20000004100 */
[----:B------:R-:W-:Y:S01]  /*deb0*/  ISETP.GT.AND P1, PT, R3, 0x38, PT ;  /* 0x000000380300780c */ /* 0x000fe20003f24270 */
[----:B------:R-:W-:Y:S03]  /*dec0*/  BSSY B1, `(.L_x_116) ;  /* 0x0000008000017945 */ /* 0x000fe60003800000 */
[----:B------:R-:W-:-:S04]  /*ded0*/  FMUL R202, R201, R16 ;  /* 0x00000010c9ca7220 */ /* 0x000fc80000400000 */
[----:B------:R-:W-:-:S05]  /*dee0*/  FFMA R202, R211, R2, R202 ;  /* 0x00000002d3ca7223 */ /* 0x000fca00000000ca */
[----:B------:R-:W-:-:S05]  /*def0*/  F2FP.F16.F32.PACK_AB R202, RZ, R202 ;  /* 0x000000caffca723e */ /* 0x000fca00000000ff */
[----:B------:R0:W-:Y:S01]  /*df00*/  @P0 STG.E.U16 desc[UR48][R6.64+0x62], R202 ;  /* 0x000062ca06000986 */ /* 0x0001e2000c101530 */
[----:B------:R-:W-:-:S13]  /*df10*/  ISETP.GT.AND P0, PT, R0, RZ, P1 ;  /* 0x000000ff0000720c */ /* 0x000fda0000f04270 */
[----:B0-----:R-:W-:Y:S05]  /*df20*/  @!P0 BRA `(.L_x_117) ;  /* 0x0000000000048947 */ /* 0x001fea0003800000 */
[----:B------:R0:W5:Y:S02]  /*df30*/  LDG.E.LTC128B.U16 R200, desc[UR48][R14.64+0x70] ;  /* 0x000070300ec87981 */ /* 0x000164000c1e1520 */
.L_x_117:
[----:B------:R-:W-:Y:S05]  /*df40*/  BSYNC B1 ;  /* 0x0000000000017941 */ /* 0x000fea0003800000 */
.L_x_116:
[----:B-----5:R-:W-:Y:S01]  /*df50*/  HADD2.F32 R201, -RZ, R200.H0_H0 ;  /* 0x200000c8ffc97230 */ /* 0x020fe20000004100 */
[----:B------:R-:W-:Y:S04]  /*df60*/  BSSY B1, `(.L_x_118) ;  /* 0x0000009000017945 */ /* 0x000fe80003800000 */
[----:B------:R-:W-:-:S04]  /*df70*/  FMUL R201, R201, R16 ;  /* 0x00000010c9c97220 */ /* 0x000fc80000400000 */
[----:B------:R-:W-:-:S05]  /*df80*/  FFMA R201, R212, R2, R201 ;  /* 0x00000002d4c97223 */ /* 0x000fca00000000c9 */
[----:B------:R-:W-:-:S05]  /*df90*/  F2FP.F16.F32.PACK_AB R201, RZ, R201 ;  /* 0x000000c9ffc9723e */ /* 0x000fca00000000ff */
[----:B------:R0:W-:Y:S01]  /*dfa0*/  @P0 STG.E.U16 desc[UR48][R4.64+0x70], R201 ;  /* 0x000070c904000986 */ /* 0x0001e2000c101530 */
[----:B------:R-:W-:-:S04]  /*dfb0*/  ISETP.GT.AND P0, PT, R3, 0x39, PT ;  /* 0x000000390300780c */ /* 0x000fc80003f04270 */
[----:B------:R-:W-:-:S13]  /*dfc0*/  ISETP.GT.AND P5, PT, R0, RZ, P0 ;  /* 0x000000ff0000720c */ /* 0x000fda00007a4270 */
[----:B0-----:R-:W-:Y:S05]  /*dfd0*/  @!P5 BRA `(.L_x_119) ;  /* 0x000000000004d947 */ /* 0x001fea0003800000 */
[----:B------:R0:W5:Y:S02]  /*dfe0*/  LDG.E.LTC128B.U16 R200, desc[UR48][R14.64+0x72] ;  /* 0x000072300ec87981 */ /* 0x000164000c1e1520 */
.L_x_119:
[----:B------:R-:W-:Y:S05]  /*dff0*/  BSYNC B1 ;  /* 0x0000000000017941 */ /* 0x000fea0003800000 */
.L_x_118:
        /* <DEDUP_REMOVED lines=9> */
.L_x_121:
[----:B------:R-:W-:Y:S05]  /*e090*/  BSYNC B1 ;  /* 0x0000000000017941 */ /* 0x000fea0003800000 */
.L_x_120:
        /* <DEDUP_REMOVED lines=9> */
.L_x_123:
[----:B------:R-:W-:Y:S05]  /*e130*/  BSYNC B1 ;  /* 0x0000000000017941 */ /* 0x000fea0003800000 */
.L_x_122:
[----:B-----5:R-:W-:Y:S01]  /*e140*/  HADD2.F32 R201, -RZ, R200.H0_H0 ;  /* 0x200000c8ffc97230 */ /* 0x020fe20000004100 */
[----:B------:R-:W-:Y:S04]  /*e150*/  BSSY B1, `(.L_x_124) ;  /* 0x0000009000017945 */ /* 0x000fe80003800000 */
[----:B------:R-:W-:-:S04]  /*e160*/  FMUL R202, R201, R16 ;  /* 0x00000010c9ca7220 */ /* 0x000fc80000400000 */
[----:B------:R-:W-:-:S05]  /*e170*/  FFMA R202, R215, R2, R202 ;  /* 0x00000002d7ca7223 */ /* 0x000fca00000000ca */
[----:B------:R-:W-:-:S05]  /*e180*/  F2FP.F16.F32.PACK_AB R202, RZ, R202 ;  /* 0x000000caffca723e */ /* 0x000fca00000000ff */
[----:B------:R0:W-:Y:S01]  /*e190*/  @P5 STG.E.U16 desc[UR48][R6.64+0x72], R202 ;  /* 0x000072ca06005986 */ /* 0x0001e2000c101530 */
[----:B------:R-:W-:-:S04]  /*e1a0*/  LOP3.LUT P5, RZ, R17, 0x1, RZ, 0xc0, !PT ;  /* 0x0000000111ff7812 */ /* 0x000fc800078ac0ff */
[----:B------:R-:W-:-:S13]  /*e1b0*/  ISETP.GT.AND P5, PT, R0, 0x80, P5 ;  /* 0x000000800000780c */ /* 0x000fda0002fa4270 */
[----:B0-----:R-:W-:Y:S05]  /*e1c0*/  @!P5 BRA `(.L_x_125) ;  /* 0x000000000004d947 */ /* 0x001fea0003800000 */
[----:B------:R0:W5:Y:S02]  /*e1d0*/  LDG.E.LTC128B.U16 R200, desc[UR48][R10.64+0x40] ;  /* 0x000040300ac87981 */ /* 0x000164000c1e1520 */
.L_x_125:
[----:B------:R-:W-:Y:S05]  /*e1e0*/  BSYNC B1 ;  /* 0x0000000000017941 */ /* 0x000fea0003800000 */
.L_x_124:
        /* <DEDUP_REMOVED lines=10> */
.L_x_127:
[----:B------:R-:W-:Y:S05]  /*e290*/  BSYNC B1 ;  /* 0x0000000000017941 */ /* 0x000fea0003800000 */
.L_x_126:
        /* <DEDUP_REMOVED lines=10> */
.L_x_129:
[----:B------:R-:W-:Y:S05]  /*e340*/  BSYNC B1 ;  /* 0x0000000000017941 */ /* 0x000fea0003800000 */
.L_x_128:
        /* <DEDUP_REMOVED lines=10> */
.L_x_131:
[----:B------:R-:W-:Y:S05]  /*e3f0*/  BSYNC B1 ;  /* 0x0000000000017941 */ /* 0x000fea0003800000 */
.L_x_130:
        /* <DEDUP_REMOVED lines=9> */
.L_x_133:
[----:B------:R-:W-:Y:S05]  /*e490*/  BSYNC B1 ;  /* 0x0000000000017941 */ /* 0x000fea0003800000 */
.L_x_132:
        /* <DEDUP_REMOVED lines=9> */
.L_x_135:
[----:B------:R-:W-:Y:S05]  /*e530*/  BSYNC B1 ;  /* 0x0000000000017941 */ /* 0x000fea0003800000 */
.L_x_134:
        /* <DEDUP_REMOVED lines=9> */
.L_x_137:
[----:B------:R-:W-:Y:S05]  /*e5d0*/  BSYNC B1 ;  /* 0x0000000000017941 */ /* 0x000fea0003800000 */
.L_x_136:
        /* <DEDUP_REMOVED lines=9> */
.L_x_139:
[----:B------:R-:W-:Y:S05]  /*e670*/  BSYNC B1 ;  /* 0x0000000000017941 */ /* 0x000fea0003800000 */
.L_x_138:
[----:B0----5:R-:W-:Y:S01]  /*e680*/  HADD2.F32 R21, -RZ, R200.H0_H0 ;  /* 0x200000c8ff157230 */ /* 0x021fe20000004100 */
        /* <DEDUP_REMOVED lines=8> */
.L_x_141:
[----:B------:R-:W-:Y:S05]  /*e710*/  BSYNC B1 ;  /* 0x0000000000017941 */ /* 0x000fea0003800000 */
.L_x_140:
        /* <DEDUP_REMOVED lines=9> */
.L_x_143:
[----:B------:R-:W-:Y:S05]  /*e7b0*/  BSYNC B1 ;  /* 0x0000000000017941 */ /* 0x000fea0003800000 */
.L_x_142:
        /* <DEDUP_REMOVED lines=9> */
.L_x_145:
[----:B------:R-:W-:Y:S05]  /*e850*/  BSYNC B1 ;  /* 0x0000000000017941 */ /* 0x000fea0003800000 */
.L_x_144:
        /* <DEDUP_REMOVED lines=9> */
.L_x_147:
[----:B------:R-:W-:Y:S05]  /*e8f0*/  BSYNC B1 ;  /* 0x0000000000017941 */ /* 0x000fea0003800000 */
.L_x_146:
        /* <DEDUP_REMOVED lines=9> */
.L_x_149:
[----:B------:R-:W-:Y:S05]  /*e990*/  BSYNC B1 ;  /* 0x0000000000017941 */ /* 0x000fea0003800000 */
.L_x_148:
        /* <DEDUP_REMOVED lines=9> */
.L_x_151:
[----:B------:R-:W-:Y:S05]  /*ea30*/  BSYNC B1 ;  /* 0x0000000000017941 */ /* 0x000fea0003800000 */
.L_x_150:
        /* <DEDUP_REMOVED lines=9> */
.L_x_153:
[----:B------:R-:W-:Y:S05]  /*ead0*/  BSYNC B1 ;  /* 0x0000000000017941 */ /* 0x000fea0003800000 */
.L_x_152:
        /* <DEDUP_REMOVED lines=9> */
.L_x_155:
[----:B------:R-:W-:Y:S05]  /*eb70*/  BSYNC B1 ;  /* 0x0000000000017941 */ /* 0x000fea0003800000 */
.L_x_154:
[----:B0----5:R-:W-:Y:S01]  /*eb80*/  HADD2.F32 R21, -RZ, R200.H0_H0 ;  /* 0x200000c8ff157230 */ /* 0x021fe20000004100 */
[----:B------:R-:W-:Y:S01]  /*eb90*/  ISETP.GT.AND P3, PT, R3, 0x40, PT ;  /* 0x000000400300780c */ /* 0x000fe20003f64270 */
[----:B------:R-:W-:Y:S03]  /*eba0*/  BSSY B1, `(.L_x_156) ;  /* 0x0000009000017945 */ /* 0x000fe60003800000 */
[----:B------:R-:W-:Y:S01]  /*ebb0*/  FMUL R20, R21, R16 ;  /* 0x0000001015147220 */ /* 0x000fe20000400000 */
[----:B------:R-:W-:-:S03]  /*ebc0*/  ISETP.GT.AND P1, PT, R0, RZ, P3 ;  /* 0x000000ff0000720c */ /* 0x000fc60001f24270 */
[----:B------:R-:W-:-:S05]  /*ebd0*/  FFMA R20, R199, R2, R20 ;  /* 0x00000002c7147223 */ /* 0x000fca0000000014 */
[----:B------:R-:W-:Y:S02]  /*ebe0*/  F2FP.F16.F32.PACK_AB R21, RZ, R20 ;  /* 0x00000014ff15723e */ /* 0x000fe400000000ff */
[----:B------:R-:W-:-:S03]  /*ebf0*/  P2R R20, PR, RZ, 0x8 ;  /* 0x00000008ff147803 */ /* 0x000fc60000000000 */
[----:B------:R0:W-:Y:S01]  /*ec00*/  @P0 STG.E.U16 desc[UR48][R22.64+0x72], R21 ;  /* 0x0000721516000986 */ /* 0x0001e2000c101530 */
[----:B------:R-:W-:Y:S05]  /*ec10*/  @!P1 BRA `(.L_x_157) ;  /* 0x0000000000049947 */ /* 0x000fea0003800000 */
[----:B------:R0:W5:Y:S02]  /*ec20*/  LDG.E.LTC128B.U16 R200, desc[UR48][R14.64+0x80] ;  /* 0x000080300ec87981 */ /* 0x000164000c1e1520 */
.L_x_157:
[----:B------:R-:W-:Y:S05]  /*ec30*/  BSYNC B1 ;  /* 0x0000000000017941 */ /* 0x000fea0003800000 */
.L_x_156:
[----:B0----5:R-:W-:Y:S01]  /*ec40*/  HADD2.F32 R21, -RZ, R200.H0_H0 ;  /* 0x200000c8ff157230 */ /* 0x021fe20000004100 */
[----:B------:R-:W-:Y:S01]  /*ec50*/  ISETP.GT.AND P2, PT, R3, 0x41, PT ;  /* 0x000000410300780c */ /* 0x000fe20003f44270 */
[----:B------:R-:W-:Y:S03]  /*ec60*/  BSSY B1, `(.L_x_158) ;  /* 0x0000009000017945 */ /* 0x000fe60003800000 */
[----:B------:R-:W-:Y:S01]  /*ec70*/  FMUL R21, R21, R16 ;  /* 0x0000001015157220 */ /* 0x000fe20000400000 */
[----:B------:R-:W-:Y:S02]  /*ec80*/  ISETP.GT.AND P0, PT, R0, RZ, P2 ;  /* 0x000000ff0000720c */ /* 0x000fe40001704270 */
[----:B------:R-:W-:Y:S01]  /*ec90*/  P2R R184, PR, RZ, 0x4 ;  /* 0x00000004ffb87803 */ /* 0x000fe20000000000 */
[----:B------:R-:W-:-:S05]  /*eca0*/  FFMA R21, R168, R2, R21 ;  /* 0x00000002a8157223 */ /* 0x000fca0000000015 */
[----:B------:R-:W-:-:S05]  /*ecb0*/  F2FP.F16.F32.PACK_AB R21, RZ, R21 ;  /* 0x00000015ff15723e */ /* 0x000fca00000000ff */
[----:B------:R0:W-:Y:S01]  /*ecc0*/  @P1 STG.E.U16 desc[UR48][R4.64+0x80], R21 ;  /* 0x0000801504001986 */ /* 0x0001e2000c101530 */
[----:B------:R-:W-:Y:S05]  /*ecd0*/  @!P0 BRA `(.L_x_159) ;  /* 0x0000000000048947 */ /* 0x000fea0003800000 */
[----:B------:R0:W5:Y:S02]  /*ece0*/  LDG.E.LTC128B.U16 R200, desc[UR48][R14.64+0x82] ;  /* 0x000082300ec87981 */ /* 0x000164000c1e1520 */
.L_x_159:
[----:B------:R-:W-:Y:S05]  /*ecf0*/  BSYNC B1 ;  /* 0x0000000000017941 */ /* 0x000fea0003800000 */
.L_x_158:
        /* <DEDUP_REMOVED lines=9> */
.L_x_161:
[----:B------:R-:W-:Y:S05]  /*ed90*/  BSYNC B1 ;  /* 0x0000000000017941 */ /* 0x000fea0003800000 */
.L_x_160:
        /* <DEDUP_REMOVED lines=9> */
.L_x_163:
[----:B------:R-:W-:Y:S05]  /*ee30*/  BSYNC B1 ;  /* 0x0000000000017941 */ /* 0x000fea0003800000 */
.L_x_162:
[----:B0----5:R-:W-:Y:S01]  /*ee40*/  HADD2.F32 R21, -RZ, R200.H0_H0 ;  /* 0x200000c8ff157230 */ /* 0x021fe20000004100 */
[----:B------:R-:W-:Y:S01]  /*ee50*/  ISETP.GT.AND P6, PT, R3, 0x48, PT ;  /* 0x000000480300780c */ /* 0x000fe20003fc4270 */
[----:B------:R-:W-:Y:S03]  /*ee60*/  BSSY B1, `(.L_x_164) ;  /* 0x0000008000017945 */ /* 0x000fe60003800000 */
[----:B------:R-:W-:Y:S01]  /*ee70*/  FMUL R168, R21, R16 ;  /* 0x0000001015a87220 */ /* 0x000fe20000400000 */
[----:B------:R-:W-:-:S03]  /*ee80*/  ISETP.GT.AND P1, PT, R0, RZ, P6 ;  /* 0x000000ff0000720c */ /* 0x000fc60003724270 */
[----:B------:R-:W-:-:S05]  /*ee90*/  FFMA R168, R171, R2, R168 ;  /* 0x00000002aba87223 */ /* 0x000fca00000000a8 */
[----:B------:R-:W-:-:S05]  /*eea0*/  F2FP.F16.F32.PACK_AB R168, RZ, R168 ;  /* 0x000000a8ffa8723e */ /* 0x000fca00000000ff */
[----:B------:R0:W-:Y:S01]  /*eeb0*/  @P0 STG.E.U16 desc[UR48][R6.64+0x82], R168 ;  /* 0x000082a806000986 */ /* 0x0001e2000c101530 */
[----:B------:R-:W-:Y:S05]  /*eec0*/  @!P1 BRA `(.L_x_165) ;  /* 0x0000000000049947 */ /* 0x000fea0003800000 */
[----:B------:R0:W5:Y:S02]  /*eed0*/  LDG.E.LTC128B.U16 R200, desc[UR48][R14.64+0x90] ;  /* 0x000090300ec87981 */ /* 0x000164000c1e1520 */
.L_x_165:
[----:B------:R-:W-:Y:S05]  /*eee0*/  BSYNC B1 ;  /* 0x0000000000017941 */ /* 0x000fea0003800000 */
.L_x_164:
[----:B-----5:R-:W-:Y:S01]  /*eef0*/  HADD2.F32 R21, -RZ, R200.H0_H0 ;  /* 0x200000c8ff157230 */ /* 0x020fe20000004100 */
        /* <DEDUP_REMOVED lines=9> */
.L_x_167:
[----:B------:R-:W-:Y:S05]  /*ef90*/  BSYNC B1 ;  /* 0x0000000000017941 */ /* 0x000fea0003800000 */
.L_x_166:
        /* <DEDUP_REMOVED lines=9> */
.L_x_169:
[----:B------:R-:W-:Y:S05]  /*f030*/  BSYNC B1 ;  /* 0x0000000000017941 */ /* 0x000fea0003800000 */
.L_x_168:
        /* <DEDUP_REMOVED lines=9> */
.L_x_171:
[----:B------:R-:W-:Y:S05]  /*f0d0*/  BSYNC B1 ;  /* 0x0000000000017941 */ /* 0x000fea0003800000 */
.L_x_170:
[----:B0----5:R-:W-:Y:S01]  /*f0e0*/  HADD2.F32 R21, -RZ, R200.H0_H0 ;  /* 0x200000c8ff157230 */ /* 0x021fe20000004100 */
        /* <DEDUP_REMOVED lines=9> */
.L_x_173:
[----:B------:R-:W-:Y:S05]  /*f180*/  BSYNC B1 ;  /* 0x0000000000017941 */ /* 0x000fea0003800000 */
.L_x_172:
        /* <DEDUP_REMOVED lines=10> */
.L_x_175:
[----:B------:R-:W-:Y:S05]  /*f230*/  BSYNC B1 ;  /* 0x0000000000017941 */ /* 0x000fea0003800000 */
.L_x_174:
        /* <DEDUP_REMOVED lines=9> */
.L_x_177:
[----:B------:R-:W-:Y:S05]  /*f2d0*/  BSYNC B1 ;  /* 0x0000000000017941 */ /* 0x000fea0003800000 */
.L_x_176:
        /* <DEDUP_REMOVED lines=9> */
.L_x_179:
[----:B------:R-:W-:Y:S05]  /*f370*/  BSYNC B1 ;  /* 0x0000000000017941 */ /* 0x000fea0003800000 */
.L_x_178:
        /* <DEDUP_REMOVED lines=10> */
.L_x_181:
[----:B------:R-:W-:Y:S05]  /*f420*/  BSYNC B1 ;  /* 0x0000000000017941 */ /* 0x000fea0003800000 */
.L_x_180:
        /* <DEDUP_REMOVED lines=10> */
.L_x_183:
[----:B------:R-:W-:Y:S05]  /*f4d0*/  BSYNC B1 ;  /* 0x0000000000017941 */ /* 0x000fea0003800000 */
.L_x_182:
        /* <DEDUP_REMOVED lines=9> */
.L_x_185:
[----:B------:R-:W-:Y:S05]  /*f570*/  BSYNC B1 ;  /* 0x0000000000017941 */ /* 0x000fea0003800000 */
.L_x_184:
        /* <DEDUP_REMOVED lines=9> */
.L_x_187:
[----:B------:R-:W-:Y:S05]  /*f610*/  BSYNC B1 ;  /* 0x0000000000017941 */ /* 0x000fea0003800000 */
.L_x_186:
[----:B-----5:R-:W-:Y:S01]  /*f620*/  HADD2.F32 R21, -RZ, R200.H0_H0 ;  /* 0x200000c8ff157230 */ /* 0x020fe20000004100 */
[----:B------:R-:W-:Y:S04]  /*f630*/  BSSY B1, `(.L_x_188) ;  /* 0x0000009000017945 */ /* 0x000fe80003800000 */
[----:B------:R-:W-:-:S04]  /*f640*/  FMUL R168, R21, R16 ;  /* 0x0000001015a87220 */ /* 0x000fc80000400000 */
[----:B------:R-:W-:-:S05]  /*f650*/  FFMA R168, R183, R2, R168 ;  /* 0x00000002b7a87223 */ /* 0x000fca00000000a8 */
[----:B------:R-:W-:-:S05]  /*f660*/  F2FP.F16.F32.PACK_AB R168, RZ, R168 ;  /* 0x000000a8ffa8723e */ /* 0x000fca00000000ff */
[----:B------:R0:W-:Y:S01]  /*f670*/  @P5 STG.E.U16 desc[UR48][R6.64+0xb2], R168 ;  /* 0x0000b2a806005986 */ /* 0x0001e2000c101530 */
[----:B------:R-:W-:-:S04]  /*f680*/  ISETP.NE.AND P5, PT, R20, RZ, PT ;  /* 0x000000ff1400720c */ /* 0x000fc80003fa5270 */
[----:B------:R-:W-:-:S13]  /*f690*/  ISETP.GT.AND P5, PT, R0, 0x80, P5 ;  /* 0x000000800000780c */ /* 0x000fda0002fa4270 */
[----:B0-----:R-:W-:Y:S05]  /*f6a0*/  @!P5 BRA `(.L_x_189) ;  /* 0x000000000004d947 */ /* 0x001fea0003800000 */
[----:B------:R0:W5:Y:S02]  /*f6b0*/  LDG.E.LTC128B.U16 R200, desc[UR48][R10.64+0x80] ;  /* 0x000080300ac87981 */ /* 0x000164000c1e1520 */
.L_x_189:
[----:B------:R-:W-:Y:S05]  /*f6c0*/  BSYNC B1 ;  /* 0x0000000000017941 */ /* 0x000fea0003800000 */
.L_x_188:
        /* <DEDUP_REMOVED lines=10> */
.L_x_191:
[----:B------:R-:W-:Y:S05]  /*f770*/  BSYNC B1 ;  /* 0x0000000000017941 */ /* 0x000fea0003800000 */
.L_x_190:
        /* <DEDUP_REMOVED lines=10> */
.L_x_193:
[----:B------:R-:W-:Y:S05]  /*f820*/  BSYNC B1 ;  /* 0x0000000000017941 */ /* 0x000fea0003800000 */
.L_x_192:
        /* <DEDUP_REMOVED lines=10> */
.L_x_195:
[----:B------:R-:W-:Y:S05]  /*f8d0*/  BSYNC B1 ;  /* 0x0000000000017941 */ /* 0x000fea0003800000 */
.L_x_194:
        /* <DEDUP_REMOVED lines=9> */
.L_x_197:
[----:B------:R-:W-:Y:S05]  /*f970*/  BSYNC B1 ;  /* 0x0000000000017941 */ /* 0x000fea0003800000 */
.L_x_196:
        /* <DEDUP_REMOVED lines=9> */
.L_x_199:
[----:B------:R-:W-:Y:S05]  /*fa10*/  BSYNC B1 ;  /* 0x0000000000017941 */ /* 0x000fea0003800000 */
.L_x_198:
        /* <DEDUP_REMOVED lines=9> */
.L_x_201:
[----:B------:R-:W-:Y:S05]  /*fab0*/  BSYNC B1 ;  /* 0x0000000000017941 */ /* 0x000fea0003800000 */
.L_x_200:
        /* <DEDUP_REMOVED lines=9> */
.L_x_203:
[----:B------:R-:W-:Y:S05]  /*fb50*/  BSYNC B1 ;  /* 0x0000000000017941 */ /* 0x000fea0003800000 */
.L_x_202:
        /* <DEDUP_REMOVED lines=9> */
.L_x_205:
[----:B------:R-:W-:Y:S05]  /*fbf0*/  BSYNC B1 ;  /* 0x0000000000017941 */ /* 0x000fea0003800000 */
.L_x_204:
        /* <DEDUP_REMOVED lines=9> */
.L_x_207:
[----:B------:R-:W-:Y:S05]  /*fc90*/  BSYNC B1 ;  /* 0x0000000000017941 */ /* 0x000fea0003800000 */
.L_x_206:
        /* <DEDUP_REMOVED lines=9> */
.L_x_209:
[----:B------:R-:W-:Y:S05]  /*fd30*/  BSYNC B1 ;  /* 0x0000000000017941 */ /* 0x000fea0003800000 */
.L_x_208:
        /* <DEDUP_REMOVED lines=9> */
.L_x_211:
[----:B------:R-:W-:Y:S05]  /*fdd0*/  BSYNC B1 ;  /* 0x0000000000017941 */ /* 0x000fea0003800000 */
.L_x_210:
        /* <DEDUP_REMOVED lines=9> */
.L_x_213:
[----:B------:R-:W-:Y:S05]  /*fe70*/  BSYNC B1 ;  /* 0x0000000000017941 */ /* 0x000fea0003800000 */
.L_x_212:
        /* <DEDUP_REMOVED lines=9> */
.L_x_215:
[----:B------:R-:W-:Y:S05]  /*ff10*/  BSYNC B1 ;  /* 0x0000000000017941 */ /* 0x000fea0003800000 */
.L_x_214:
        /* <DEDUP_REMOVED lines=9> */
.L_x_217:
[----:B------:R-:W-:Y:S05]  /*ffb0*/  BSYNC B1 ;  /* 0x0000000000017941 */ /* 0x000fea0003800000 */
.L_x_216:
        /* <DEDUP_REMOVED lines=9> */
.L_x_219:
[----:B------:R-:W-:Y:S05]  /*10050*/  BSYNC B1 ;  /* 0x0000000000017941 */ /* 0x000fea0003800000 */
.L_x_218:
        /* <DEDUP_REMOVED lines=11> */
.L_x_221:
[----:B------:R-:W-:Y:S05]  /*10110*/  BSYNC B1 ;  /* 0x0000000000017941 */ /* 0x000fea0003800000 */
.L_x_220:
[----:B-----5:R-:W-:Y:S01]  /*10120*/  HADD2.F32 R21, -RZ, R200.H0_H0 ;  /* 0x200000c8ff157230 */ /* 0x020fe20000004100 */
[----:B------:R-:W-:Y:S01]  /*10130*/  ISETP.GT.AND P2, PT, R3, 0x61, PT ;  /* 0x000000610300780c */ /* 0x000fe20003f44270 */
[----:B------:R-:W-:Y:S03]  /*10140*/  BSSY B1, `(.L_x_222) ;  /* 0x0000009000017945 */ /* 0x000fe60003800000 */
[----:B------:R-:W-:Y:S01]  /*10150*/  FMUL R21, R21, R16 ;  /* 0x0000001015157220 */ /* 0x000fe20000400000 */
[----:B------:R-:W-:-:S03]  /*10160*/  ISETP.GT.AND P0, PT, R0, RZ, P2 ;  /* 0x000000ff0000720c */ /* 0x000fc60001704270 */
[----:B------:R-:W-:Y:S01]  /*10170*/  FFMA R21, R136, R2, R21 ;  /* 0x0000000288157223 */ /* 0x000fe20000000015 */
[----:B------:R-:W-:-:S04]  /*10180*/  P2R R136, PR, RZ, 0x4 ;  /* 0x00000004ff887803 */ /* 0x000fc80000000000 */
[----:B------:R-:W-:-:S05]  /*10190*/  F2FP.F16.F32.PACK_AB R21, RZ, R21 ;  /* 0x00000015ff15723e */ /* 0x000fca00000000ff */
[----:B------:R0:W-:Y:S01]  /*101a0*/  @P1 STG.E.U16 desc[UR48][R4.64+0xc0], R21 ;  /* 0x0000c01504001986 */ /* 0x0001e2000c101530 */
[----:B------:R-:W-:Y:S05]  /*101b0*/  @!P0 BRA `(.L_x_223) ;  /* 0x0000000000048947 */ /* 0x000fea0003800000 */
[----:B------:R0:W5:Y:S02]  /*101c0*/  LDG.E.LTC128B.U16 R200, desc[UR48][R14.64+0xc2] ;  /* 0x0000c2300ec87981 */ /* 0x000164000c1e1520 */
.L_x_223:
[----:B------:R-:W-:Y:S05]  /*101d0*/  BSYNC B1 ;  /* 0x0000000000017941 */ /* 0x000fea0003800000 */
.L_x_222:
        /* <DEDUP_REMOVED lines=9> */
.L_x_225:
[----:B------:R-:W-:Y:S05]  /*10270*/  BSYNC B1 ;  /* 0x0000000000017941 */ /* 0x000fea0003800000 */
.L_x_224:
        /* <DEDUP_REMOVED lines=9> */
.L_x_227:
[----:B------:R-:W-:Y:S05]  /*10310*/  BSYNC B1 ;  /* 0x0000000000017941 */ /* 0x000fea0003800000 */
.L_x_226:
        /* <DEDUP_REMOVED lines=10> */
.L_x_229:
[----:B------:R-:W-:Y:S05]  /*103c0*/  BSYNC B1 ;  /* 0x0000000000017941 */ /* 0x000fea0003800000 */
.L_x_228:
        /* <DEDUP_REMOVED lines=10> */
.L_x_231:
[----:B------:R-:W-:Y:S05]  /*10470*/  BSYNC B1 ;  /* 0x0000000000017941 */ /* 0x000fea0003800000 */
.L_x_230:
        /* <DEDUP_REMOVED lines=9> */
.L_x_233:
[----:B------:R-:W-:Y:S05]  /*10510*/  BSYNC B1 ;  /* 0x0000000000017941 */ /* 0x000fea0003800000 */
.L_x_232:
        /* <DEDUP_REMOVED lines=9> */
.L_x_235:
[----:B------:R-:W-:Y:S05]  /*105b0*/  BSYNC B1 ;  /* 0x0000000000017941 */ /* 0x000fea0003800000 */
.L_x_234:
        /* <DEDUP_REMOVED lines=10> */
.L_x_237:
[----:B------:R-:W-:Y:S05]  /*10660*/  BSYNC B1 ;  /* 0x0000000000017941 */ /* 0x000fea0003800000 */
.L_x_236:
        /* <DEDUP_REMOVED lines=10> */
.L_x_239:
[----:B------:R-:W-:Y:S05]  /*10710*/  BSYNC B1 ;  /* 0x0000000000017941 */ /* 0x000fea0003800000 */
.L_x_238:
        /* <DEDUP_REMOVED lines=9> */
.L_x_241:
[----:B------:R-:W-:Y:S05]  /*107b0*/  BSYNC B1 ;  /* 0x0000000000017941 */ /* 0x000fea0003800000 */
.L_x_240:
        /* <DEDUP_REMOVED lines=9> */
.L_x_243:
[----:B------:R-:W-:Y:S05]  /*10850*/  BSYNC B1 ;  /* 0x0000000000017941 */ /* 0x000fea0003800000 */
.L_x_242:
        /* <DEDUP_REMOVED lines=10> */
.L_x_245:
[----:B------:R-:W-:Y:S05]  /*10900*/  BSYNC B1 ;  /* 0x0000000000017941 */ /* 0x000fea0003800000 */
.L_x_244:
        /* <DEDUP_REMOVED lines=10> */
.L_x_247:
[----:B------:R-:W-:Y:S05]  /*109b0*/  BSYNC B1 ;  /* 0x0000000000017941 */ /* 0x000fea0003800000 */
.L_x_246:
        /* <DEDUP_REMOVED lines=9> */
.L_x_249:
[----:B------:R-:W-:Y:S05]  /*10a50*/  BSYNC B1 ;  /* 0x0000000000017941 */ /* 0x000fea0003800000 */
.L_x_248:
        /* <DEDUP_REMOVED lines=9> */
.L_x_251:
[----:B------:R-:W-:Y:S05]  /*10af0*/  BSYNC B1 ;  /* 0x0000000000017941 */ /* 0x000fea0003800000 */
.L_x_250:
        /* <DEDUP_REMOVED lines=10> */
.L_x_253:
[----:B------:R-:W-:Y:S05]  /*10ba0*/  BSYNC B1 ;  /* 0x0000000000017941 */ /* 0x000fea0003800000 */
.L_x_252:
        /* <DEDUP_REMOVED lines=10> */
.L_x_255:
[----:B------:R-:W-:Y:S05]  /*10c50*/  BSYNC B1 ;  /* 0x0000000000017941 */ /* 0x000fea0003800000 */
.L_x_254:
        /* <DEDUP_REMOVED lines=10> */
.L_x_257:
[----:B------:R-:W-:Y:S05]  /*10d00*/  BSYNC B1 ;  /* 0x0000000000017941 */ /* 0x000fea0003800000 */
.L_x_256:
        /* <DEDUP_REMOVED lines=10> */
.L_x_259:
[----:B------:R-:W-:Y:S05]  /*10db0*/  BSYNC B1 ;  /* 0x0000000000017941 */ /* 0x000fea0003800000 */
.L_x_258:
        /* <DEDUP_REMOVED lines=9> */
.L_x_261:
[----:B------:R-:W-:Y:S05]  /*10e50*/  BSYNC B1 ;  /* 0x0000000000017941 */ /* 0x000fea0003800000 */
.L_x_260:
        /* <DEDUP_REMOVED lines=9> */
.L_x_263:
[----:B------:R-:W-:Y:S05]  /*10ef0*/  BSYNC B1 ;  /* 0x0000000000017941 */ /* 0x000fea0003800000 */
.L_x_262:
        /* <DEDUP_REMOVED lines=9> */
.L_x_265:
[----:B------:R-:W-:Y:S05]  /*10f90*/  BSYNC B1 ;  /* 0x0000000000017941 */ /* 0x000fea0003800000 */
.L_x_264:
        /* <DEDUP_REMOVED lines=9> */
.L_x_267:
[----:B------:R-:W-:Y:S05]  /*11030*/  BSYNC B1 ;  /* 0x0000000000017941 */ /* 0x000fea0003800000 */
.L_x_266:
        /* <DEDUP_REMOVED lines=9> */
.L_x_269:
[----:B------:R-:W-:Y:S05]  /*110d0*/  BSYNC B1 ;  /* 0x0000000000017941 */ /* 0x000fea0003800000 */
.L_x_268:
        /* <DEDUP_REMOVED lines=9> */
.L_x_271:
[----:B------:R-:W-:Y:S05]  /*11170*/  BSYNC B1 ;  /* 0x0000000000017941 */ /* 0x000fea0003800000 */
.L_x_270:
        /* <DEDUP_REMOVED lines=9> */
.L_x_273:
[----:B------:R-:W-:Y:S05]  /*11210*/  BSYNC B1 ;  /* 0x0000000000017941 */ /* 0x000fea0003800000 */
.L_x_272:
        /* <DEDUP_REMOVED lines=9> */
.L_x_275:
[----:B------:R-:W-:Y:S05]  /*112b0*/  BSYNC B1 ;  /* 0x0000000000017941 */ /* 0x000fea0003800000 */
.L_x_274:
        /* <DEDUP_REMOVED lines=9> */
.L_x_277:
[----:B------:R-:W-:Y:S05]  /*11350*/  BSYNC B1 ;  /* 0x0000000000017941 */ /* 0x000fea0003800000 */
.L_x_276:
        /* <DEDUP_REMOVED lines=9> */
.L_x_279:
[----:B------:R-:W-:Y:S05]  /*113f0*/  BSYNC B1 ;  /* 0x0000000000017941 */ /* 0x000fea0003800000 */
.L_x_278:
        /* <DEDUP_REMOVED lines=9> */
.L_x_281:
[----:B------:R-:W-:Y:S05]  /*11490*/  BSYNC B1 ;  /* 0x0000000000017941 */ /* 0x000fea0003800000 */
.L_x_280:
        /* <DEDUP_REMOVED lines=9> */
.L_x_283:
[----:B------:R-:W-:Y:S05]  /*11530*/  BSYNC B1 ;  /* 0x0000000000017941 */ /* 0x000fea0003800000 */
.L_x_282:
        /* <DEDUP_REMOVED lines=11> */
.L_x_285:
[----:B------:R-:W-:Y:S05]  /*115f0*/  BSYNC B1 ;  /* 0x0000000000017941 */ /* 0x000fea0003800000 */
.L_x_284:
        /* <DEDUP_REMOVED lines=11> */
.L_x_287:
[----:B------:R-:W-:Y:S05]  /*116b0*/  BSYNC B1 ;  /* 0x0000000000017941 */ /* 0x000fea0003800000 */
.L_x_286:
        /* <DEDUP_REMOVED lines=9> */
.L_x_289:
[----:B------:R-:W-:Y:S05]  /*11750*/  BSYNC B1 ;  /* 0x0000000000017941 */ /* 0x000fea0003800000 */
.L_x_288:
        /* <DEDUP_REMOVED lines=9> */
.L_x_291:
[----:B------:R-:W-:Y:S05]  /*117f0*/  BSYNC B1 ;  /* 0x0000000000017941 */ /* 0x000fea0003800000 */
.L_x_290:
        /* <DEDUP_REMOVED lines=10> */
.L_x_293:
[----:B------:R-:W-:Y:S05]  /*118a0*/  BSYNC B1 ;  /* 0x0000000000017941 */ /* 0x000fea0003800000 */
.L_x_292:
        /* <DEDUP_REMOVED lines=10> */
.L_x_295:
[----:B------:R-:W-:Y:S05]  /*11950*/  BSYNC B1 ;  /* 0x0000000000017941 */ /* 0x000fea0003800000 */
.L_x_294:
        /* <DEDUP_REMOVED lines=9> */
.L_x_297:
[----:B------:R-:W-:Y:S05]  /*119f0*/  BSYNC B1 ;  /* 0x0000000000017941 */ /* 0x000fea0003800000 */
.L_x_296:
        /* <DEDUP_REMOVED lines=9> */
.L_x_299:
[----:B------:R-:W-:Y:S05]  /*11a90*/  BSYNC B1 ;  /* 0x0000000000017941 */ /* 0x000fea0003800000 */
.L_x_298:
        /* <DEDUP_REMOVED lines=10> */
.L_x_301:
[----:B------:R-:W-:Y:S05]  /*11b40*/  BSYNC B1 ;  /* 0x0000000000017941 */ /* 0x000fea0003800000 */
.L_x_300:
        /* <DEDUP_REMOVED lines=10> */
.L_x_303:
[----:B------:R-:W-:Y:S05]  /*11bf0*/  BSYNC B1 ;  /* 0x0000000000017941 */ /* 0x000fea0003800000 */
.L_x_302:
        /* <DEDUP_REMOVED lines=9> */
.L_x_305:
[----:B------:R-:W-:Y:S05]  /*11c90*/  BSYNC B1 ;  /* 0x0000000000017941 */ /* 0x000fea0003800000 */
.L_x_304:
        /* <DEDUP_REMOVED lines=9> */
.L_x_307:
[----:B------:R-:W-:Y:S05]  /*11d30*/  BSYNC B1 ;  /* 0x0000000000017941 */ /* 0x000fea0003800000 */
.L_x_306:
        /* <DEDUP_REMOVED lines=10> */
.L_x_309:
[----:B------:R-:W-:Y:S05]  /*11de0*/  BSYNC B1 ;  /* 0x0000000000017941 */ /* 0x000fea0003800000 */
.L_x_308:
        /* <DEDUP_REMOVED lines=10> */
.L_x_311:
[----:B------:R-:W-:Y:S05]  /*11e90*/  BSYNC B1 ;  /* 0x0000000000017941 */ /* 0x000fea0003800000 */
.L_x_310:
        /* <DEDUP_REMOVED lines=9> */
.L_x_313:
[----:B------:R-:W-:Y:S05]  /*11f30*/  BSYNC B1 ;  /* 0x0000000000017941 */ /* 0x000fea0003800000 */
.L_x_312:
        /* <DEDUP_REMOVED lines=9> */
.L_x_315:
[----:B------:R-:W-:Y:S05]  /*11fd0*/  BSYNC B1 ;  /* 0x0000000000017941 */ /* 0x000fea0003800000 */
.L_x_314:
        /* <DEDUP_REMOVED lines=10> */
.L_x_317:
[----:B------:R-:W-:Y:S05]  /*12080*/  BSYNC B1 ;  /* 0x0000000000017941 */ /* 0x000fea0003800000 */
.L_x_316:
        /* <DEDUP_REMOVED lines=10> */
.L_x_319:
[----:B------:R-:W-:Y:S05]  /*12130*/  BSYNC B1 ;  /* 0x0000000000017941 */ /* 0x000fea0003800000 */
.L_x_318:
        /* <DEDUP_REMOVED lines=10> */
.L_x_321:
[----:B------:R-:W-:Y:S05]  /*121e0*/  BSYNC B1 ;  /* 0x0000000000017941 */ /* 0x000fea0003800000 */
.L_x_320:
        /* <DEDUP_REMOVED lines=10> */
.L_x_323:
[----:B------:R-:W-:Y:S05]  /*12290*/  BSYNC B1 ;  /* 0x0000000000017941 */ /* 0x000fea0003800000 */
.L_x_322:
        /* <DEDUP_REMOVED lines=9> */
.L_x_325:
[----:B------:R-:W-:Y:S05]  /*12330*/  BSYNC B1 ;  /* 0x0000000000017941 */ /* 0x000fea0003800000 */
.L_x_324:
        /* <DEDUP_REMOVED lines=9> */
.L_x_327:
[----:B------:R-:W-:Y:S05]  /*123d0*/  BSYNC B1 ;  /* 0x0000000000017941 */ /* 0x000fea0003800000 */
.L_x_326:
        /* <DEDUP_REMOVED lines=9> */
.L_x_329:
[----:B------:R-:W-:Y:S05]  /*12470*/  BSYNC B1 ;  /* 0x0000000000017941 */ /* 0x000fea0003800000 */
.L_x_328:
        /* <DEDUP_REMOVED lines=9> */
.L_x_331:
[----:B------:R-:W-:Y:S05]  /*12510*/  BSYNC B1 ;  /* 0x0000000000017941 */ /* 0x000fea0003800000 */
.L_x_330:
        /* <DEDUP_REMOVED lines=9> */
.L_x_333:
[----:B------:R-:W-:Y:S05]  /*125b0*/  BSYNC B1 ;  /* 0x0000000000017941 */ /* 0x000fea0003800000 */
.L_x_332:
        /* <DEDUP_REMOVED lines=9> */
.L_x_335:
[----:B------:R-:W-:Y:S05]  /*12650*/  BSYNC B1 ;  /* 0x0000000000017941 */ /* 0x000fea0003800000 */
.L_x_334:
        /* <DEDUP_REMOVED lines=9> */
.L_x_337:
[----:B------:R-:W-:Y:S05]  /*126f0*/  BSYNC B1 ;  /* 0x0000000000017941 */ /* 0x000fea0003800000 */
.L_x_336:
        /* <DEDUP_REMOVED lines=9> */
.L_x_339:
[----:B------:R-:W-:Y:S05]  /*12790*/  BSYNC B1 ;  /* 0x0000000000017941 */ /* 0x000fea0003800000 */
.L_x_338:
        /* <DEDUP_REMOVED lines=9> */
.L_x_341:
[----:B------:R-:W-:Y:S05]  /*12830*/  BSYNC B1 ;  /* 0x0000000000017941 */ /* 0x000fea0003800000 */
.L_x_340:
        /* <DEDUP_REMOVED lines=9> */
.L_x_343:
[----:B------:R-:W-:Y:S05]  /*128d0*/  BSYNC B1 ;  /* 0x0000000000017941 */ /* 0x000fea0003800000 */
.L_x_342:
        /* <DEDUP_REMOVED lines=9> */
.L_x_345:
[----:B------:R-:W-:Y:S05]  /*12970*/  BSYNC B1 ;  /* 0x0000000000017941 */ /* 0x000fea0003800000 */
.L_x_344:
        /* <DEDUP_REMOVED lines=9> */
.L_x_347:
[----:B------:R-:W-:Y:S05]  /*12a10*/  BSYNC B1 ;  /* 0x0000000000017941 */ /* 0x000fea0003800000 */
.L_x_346:
        /* <DEDUP_REMOVED lines=11> */
.L_x_349:
[----:B------:R-:W-:Y:S05]  /*12ad0*/  BSYNC B1 ;  /* 0x0000000000017941 */ /* 0x000fea0003800000 */
.L_x_348:
        /* <DEDUP_REMOVED lines=11> */
.L_x_351:
[----:B------:R-:W-:Y:S05]  /*12b90*/  BSYNC B1 ;  /* 0x0000000000017941 */ /* 0x000fea0003800000 */
.L_x_350:
        /* <DEDUP_REMOVED lines=9> */
.L_x_353:
[----:B------:R-:W-:Y:S05]  /*12c30*/  BSYNC B1 ;  /* 0x0000000000017941 */ /* 0x000fea0003800000 */
.L_x_352:
        /* <DEDUP_REMOVED lines=9> */
.L_x_355:
[----:B------:R-:W-:Y:S05]  /*12cd0*/  BSYNC B1 ;  /* 0x0000000000017941 */ /* 0x000fea0003800000 */
.L_x_354:
        /* <DEDUP_REMOVED lines=10> */
.L_x_357:
[----:B------:R-:W-:Y:S05]  /*12d80*/  BSYNC B1 ;  /* 0x0000000000017941 */ /* 0x000fea0003800000 */
.L_x_356:
        /* <DEDUP_REMOVED lines=10> */
.L_x_359:
[----:B------:R-:W-:Y:S05]  /*12e30*/  BSYNC B1 ;  /* 0x0000000000017941 */ /* 0x000fea0003800000 */
.L_x_358:
        /* <DEDUP_REMOVED lines=9> */
.L_x_361:
[----:B------:R-:W-:Y:S05]  /*12ed0*/  BSYNC B1 ;  /* 0x0000000000017941 */ /* 0x000fea0003800000 */
.L_x_360:
        /* <DEDUP_REMOVED lines=9> */
.L_x_363:
[----:B------:R-:W-:Y:S05]  /*12f70*/  BSYNC B1 ;  /* 0x0000000000017941 */ /* 0x000fea0003800000 */
.L_x_362:
        /* <DEDUP_REMOVED lines=10> */
.L_x_365:
[----:B------:R-:W-:Y:S05]  /*13020*/  BSYNC B1 ;  /* 0x0000000000017941 */ /* 0x000fea0003800000 */
.L_x_364:
        /* <DEDUP_REMOVED lines=10> */
.L_x_367:
[----:B------:R-:W-:Y:S05]  /*130d0*/  BSYNC B1 ;  /* 0x0000000000017941 */ /* 0x000fea0003800000 */
.L_x_366:
        /* <DEDUP_REMOVED lines=9> */
.L_x_369:
[----:B------:R-:W-:Y:S05]  /*13170*/  BSYNC B1 ;  /* 0x0000000000017941 */ /* 0x000fea0003800000 */
.L_x_368:
        /* <DEDUP_REMOVED lines=9> */
.L_x_371:
[----:B------:R-:W-:Y:S05]  /*13210*/  BSYNC B1 ;  /* 0x0000000000017941 */ /* 0x000fea0003800000 */
.L_x_370:
        /* <DEDUP_REMOVED lines=10> */
.L_x_373:
[----:B------:R-:W-:Y:S05]  /*132c0*/  BSYNC B1 ;  /* 0x0000000000017941 */ /* 0x000fea0003800000 */
.L_x_372:
        /* <DEDUP_REMOVED lines=10> */
.L_x_375:
[----:B------:R-:W-:Y:S05]  /*13370*/  BSYNC B1 ;  /* 0x0000000000017941 */ /* 0x000fea0003800000 */
.L_x_374:
        /* <DEDUP_REMOVED lines=9> */
.L_x_377:
[----:B------:R-:W-:Y:S05]  /*13410*/  BSYNC B1 ;  /* 0x0000000000017941 */ /* 0x000fea0003800000 */
.L_x_376:
        /* <DEDUP_REMOVED lines=9> */
.L_x_379:
[----:B------:R-:W-:Y:S05]  /*134b0*/  BSYNC B1 ;  /* 0x0000000000017941 */ /* 0x000fea0003800000 */
.L_x_378:
        /* <DEDUP_REMOVED lines=10> */
.L_x_381:
[----:B------:R-:W-:Y:S05]  /*13560*/  BSYNC B1 ;  /* 0x0000000000017941 */ /* 0x000fea0003800000 */
.L_x_380:
        /* <DEDUP_REMOVED lines=10> */
.L_x_383:
[----:B------:R-:W-:Y:S05]  /*13610*/  BSYNC B1 ;  /* 0x0000000000017941 */ /* 0x000fea0003800000 */
.L_x_382:
        /* <DEDUP_REMOVED lines=10> */
.L_x_385:
[----:B------:R-:W-:Y:S05]  /*136c0*/  BSYNC B1 ;  /* 0x0000000000017941 */ /* 0x000fea0003800000 */
.L_x_384:
        /* <DEDUP_REMOVED lines=10> */
.L_x_387:
[----:B------:R-:W-:Y:S05]  /*13770*/  BSYNC B1 ;  /* 0x0000000000017941 */ /* 0x000fea0003800000 */
.L_x_386:
        /* <DEDUP_REMOVED lines=9> */
.L_x_389:
[----:B------:R-:W-:Y:S05]  /*13810*/  BSYNC B1 ;  /* 0x0000000000017941 */ /* 0x000fea0003800000 */
.L_x_388:
        /* <DEDUP_REMOVED lines=9> */
.L_x_391:
[----:B------:R-:W-:Y:S05]  /*138b0*/  BSYNC B1 ;  /* 0x0000000000017941 */ /* 0x000fea0003800000 */
.L_x_390:
        /* <DEDUP_REMOVED lines=9> */
.L_x_393:
[----:B------:R-:W-:Y:S05]  /*13950*/  BSYNC B1 ;  /* 0x0000000000017941 */ /* 0x000fea0003800000 */
.L_x_392:
        /* <DEDUP_REMOVED lines=9> */
.L_x_395:
[----:B------:R-:W-:Y:S05]  /*139f0*/  BSYNC B1 ;  /* 0x0000000000017941 */ /* 0x000fea0003800000 */
.L_x_394:
        /* <DEDUP_REMOVED lines=9> */
.L_x_397:
[----:B------:R-:W-:Y:S05]  /*13a90*/  BSYNC B1 ;  /* 0x0000000000017941 */ /* 0x000fea0003800000 */
.L_x_396:
        /* <DEDUP_REMOVED lines=9> */
.L_x_399:
[----:B------:R-:W-:Y:S05]  /*13b30*/  BSYNC B1 ;  /* 0x0000000000017941 */ /* 0x000fea0003800000 */
.L_x_398:
        /* <DEDUP_REMOVED lines=9> */
.L_x_401:
[----:B------:R-:W-:Y:S05]  /*13bd0*/  BSYNC B1 ;  /* 0x0000000000017941 */ /* 0x000fea0003800000 */
.L_x_400:
        /* <DEDUP_REMOVED lines=9> */
.L_x_403:
[----:B------:R-:W-:Y:S05]  /*13c70*/  BSYNC B1 ;  /* 0x0000000000017941 */ /* 0x000fea0003800000 */
.L_x_402:
        /* <DEDUP_REMOVED lines=9> */
.L_x_405:
[----:B------:R-:W-:Y:S05]  /*13d10*/  BSYNC B1 ;  /* 0x0000000000017941 */ /* 0x000fea0003800000 */
.L_x_404:
        /* <DEDUP_REMOVED lines=9> */
.L_x_407:
[----:B------:R-:W-:Y:S05]  /*13db0*/  BSYNC B1 ;  /* 0x0000000000017941 */ /* 0x000fea0003800000 */
.L_x_406:
        /* <DEDUP_REMOVED lines=9> */
.L_x_409:
[----:B------:R-:W-:Y:S05]  /*13e50*/  BSYNC B1 ;  /* 0x0000000000017941 */ /* 0x000fea0003800000 */
.L_x_408:
        /* <DEDUP_REMOVED lines=9> */
.L_x_411:
[----:B------:R-:W-:Y:S05]  /*13ef0*/  BSYNC B1 ;  /* 0x0000000000017941 */ /* 0x000fea0003800000 */
.L_x_410:
        /* <DEDUP_REMOVED lines=11> */
.L_x_413:
[----:B------:R-:W-:Y:S05]  /*13fb0*/  BSYNC B1 ;  /* 0x0000000000017941 */ /* 0x000fea0003800000 */
.L_x_412:
        /* <DEDUP_REMOVED lines=11> */
.L_x_415:
[----:B------:R-:W-:Y:S05]  /*14070*/  BSYNC B1 ;  /* 0x0000000000017941 */ /* 0x000fea0003800000 */
.L_x_414:
        /* <DEDUP_REMOVED lines=9> */
.L_x_417:
[----:B------:R-:W-:Y:S05]  /*14110*/  BSYNC B1 ;  /* 0x0000000000017941 */ /* 0x000fea0003800000 */
.L_x_416:
        /* <DEDUP_REMOVED lines=9> */
.L_x_419:
[----:B------:R-:W-:Y:S05]  /*141b0*/  BSYNC B1 ;  /* 0x0000000000017941 */ /* 0x000fea0003800000 */
.L_x_418:
        /* <DEDUP_REMOVED lines=10> */
.L_x_421:
[----:B------:R-:W-:Y:S05]  /*14260*/  BSYNC B1 ;  /* 0x0000000000017941 */ /* 0x000fea0003800000 */
.L_x_420:
        /* <DEDUP_REMOVED lines=10> */
.L_x_423:
[----:B------:R-:W-:Y:S05]  /*14310*/  BSYNC B1 ;  /* 0x0000000000017941 */ /* 0x000fea0003800000 */
.L_x_422:
        /* <DEDUP_REMOVED lines=9> */
.L_x_425:
[----:B------:R-:W-:Y:S05]  /*143b0*/  BSYNC B1 ;  /* 0x0000000000017941 */ /* 0x000fea0003800000 */
.L_x_424:
        /* <DEDUP_REMOVED lines=9> */
.L_x_427:
[----:B------:R-:W-:Y:S05]  /*14450*/  BSYNC B1 ;  /* 0x0000000000017941 */ /* 0x000fea0003800000 */
.L_x_426:
        /* <DEDUP_REMOVED lines=10> */
.L_x_429:
[----:B------:R-:W-:Y:S05]  /*14500*/  BSYNC B1 ;  /* 0x0000000000017941 */ /* 0x000fea0003800000 */
.L_x_428:
        /* <DEDUP_REMOVED lines=10> */
.L_x_431:
[----:B------:R-:W-:Y:S05]  /*145b0*/  BSYNC B1 ;  /* 0x0000000000017941 */ /* 0x000fea0003800000 */
.L_x_430:
        /* <DEDUP_REMOVED lines=9> */
.L_x_433:
[----:B------:R-:W-:Y:S05]  /*14650*/  BSYNC B1 ;  /* 0x0000000000017941 */ /* 0x000fea0003800000 */
.L_x_432:
        /* <DEDUP_REMOVED lines=9> */
.L_x_435:
[----:B------:R-:W-:Y:S05]  /*146f0*/  BSYNC B1 ;  /* 0x0000000000017941 */ /* 0x000fea0003800000 */
.L_x_434:
        /* <DEDUP_REMOVED lines=10> */
.L_x_437:
[----:B------:R-:W-:Y:S05]  /*147a0*/  BSYNC B1 ;  /* 0x0000000000017941 */ /* 0x000fea0003800000 */
.L_x_436:
        /* <DEDUP_REMOVED lines=10> */
.L_x_439:
[----:B------:R-:W-:Y:S05]  /*14850*/  BSYNC B1 ;  /* 0x0000000000017941 */ /* 0x000fea0003800000 */
.L_x_438:
[----:B-----5:R-:W-:Y:S01]  /*14860*/  HADD2.F32 R3, -RZ, R200.H0_H0 ;  /* 0x200000c8ff037230 */ /* 0x020fe20000004100 */
[----:B------:R-:W-:Y:S04]  /*14870*/  BSSY B1, `(.L_x_440) ;  /* 0x0000008000017945 */ /* 0x000fe80003800000 */
[----:B0123--:R-:W-:-:S04]  /*14880*/  FMUL R14, R3, R16 ;  /* 0x00000010030e7220 */ /* 0x00ffc80000400000 */
[----:B------:R-:W-:-:S05]  /*14890*/  FFMA R14, R53, R2, R14 ;  /* 0x00000002350e7223 */ /* 0x000fca000000000e */
[----:B------:R-:W-:-:S05]  /*148a0*/  F2FP.F16.F32.PACK_AB R14, RZ, R14 ;  /* 0x0000000eff0e723e */ /* 0x000fca00000000ff */
[----:B------:R0:W-:Y:S01]  /*148b0*/  @P5 STG.E.U16 desc[UR48][R4.64+0x1b2], R14 ;  /* 0x0001b20e04005986 */ /* 0x0001e2000c101530 */
[----:B------:R-:W-:-:S13]  /*148c0*/  ISETP.GT.AND P5, PT, R0, 0x8, P1 ;  /* 0x000000080000780c */ /* 0x000fda0000fa4270 */
[----:B0-----:R-:W-:Y:S05]  /*148d0*/  @!P5 BRA `(.L_x_441) ;  /* 0x000000000004d947 */ /* 0x001fea0003800000 */
[----:B------:R0:W5:Y:S02]  /*148e0*/  LDG.E.LTC128B.U16 R200, desc[UR48][R12.64+0x1b0] ;  /* 0x0001b0300cc87981 */ /* 0x000164000c1e1520 */
.L_x_441:
[----:B------:R-:W-:Y:S05]  /*148f0*/  BSYNC B1 ;  /* 0x0000000000017941 */ /* 0x000fea0003800000 */
.L_x_440:
[----:B-----5:R-:W-:Y:S01]  /*14900*/  HADD2.F32 R3, -RZ, R200.H0_H0 ;  /* 0x200000c8ff037230 */ /* 0x020fe20000004100 */
[----:B------:R-:W-:Y:S01]  /*14910*/  BSSY B1, `(.L_x_442) ;  /* 0x000000a000017945 */ /* 0x000fe20003800000 */
[----:B------:R-:W-:Y:S02]  /*14920*/  @P5 IMAD.MOV.U32 R4, RZ, RZ, R6 ;  /* 0x000000ffff045224 */ /* 0x000fe400078e0006 */
[----:B------:R-:W-:Y:S02]  /*14930*/  @P5 IMAD.MOV.U32 R5, RZ, RZ, R7 ;  /* 0x000000ffff055224 */ /* 0x000fe400078e0007 */
[----:B------:R-:W-:-:S04]  /*14940*/  FMUL R3, R3, R16 ;  /* 0x0000001003037220 */ /* 0x000fc80000400000 */
[----:B------:R-:W-:-:S05]  /*14950*/  FFMA R3, R54, R2, R3 ;  /* 0x0000000236037223 */ /* 0x000fca0000000003 */
[----:B------:R-:W-:-:S05]  /*14960*/  F2FP.F16.F32.PACK_AB R3, RZ, R3 ;  /* 0x00000003ff03723e */ /* 0x000fca00000000ff */
[----:B------:R1:W-:Y:S01]  /*14970*/  @P5 STG.E.U16 desc[UR48][R4.64+0x1b0], R3 ;  /* 0x0001b00304005986 */ /* 0x0003e2000c101530 */
[----:B------:R-:W-:-:S13]  /*14980*/  ISETP.GT.AND P5, PT, R0, 0x8, P0 ;  /* 0x000000080000780c */ /* 0x000fda00007a4270 */
[----:B-1----:R-:W-:Y:S05]  /*14990*/  @!P5 BRA `(.L_x_443) ;  /* 0x000000000004d947 */ /* 0x002fea0003800000 */
[----:B------:R1:W5:Y:S02]  /*149a0*/  LDG.E.LTC128B.U16 R200, desc[UR48][R12.64+0x1b2] ;  /* 0x0001b2300cc87981 */ /* 0x000364000c1e1520 */
.L_x_443:
[----:B------:R-:W-:Y:S05]  /*149b0*/  BSYNC B1 ;  /* 0x0000000000017941 */ /* 0x000fea0003800000 */
.L_x_442:
        /* <DEDUP_REMOVED lines=8> */
[----:B--2---:R-:W-:Y:S05]  /*14a40*/  @!P5 BRA `(.L_x_445) ;  /* 0x000000000004d947 */ /* 0x004fea0003800000 */
[----:B------:R2:W5:Y:S02]  /*14a50*/  LDG.E.LTC128B.U16 R200, desc[UR48][R10.64+0x180] ;  /* 0x000180300ac87981 */ /* 0x000564000c1e1520 */
.L_x_445:
[----:B------:R-:W-:Y:S05]  /*14a60*/  BSYNC B1 ;  /* 0x0000000000017941 */ /* 0x000fea0003800000 */
.L_x_444:
        /* <DEDUP_REMOVED lines=8> */
[----:B---3--:R-:W-:Y:S05]  /*14af0*/  @!P5 BRA `(.L_x_447) ;  /* 0x000000000004d947 */ /* 0x008fea0003800000 */
[----:B------:R3:W5:Y:S02]  /*14b00*/  LDG.E.LTC128B.U16 R200, desc[UR48][R10.64+0x182] ;  /* 0x000182300ac87981 */ /* 0x000764000c1e1520 */
.L_x_447:
[----:B------:R-:W-:Y:S05]  /*14b10*/  BSYNC B1 ;  /* 0x0000000000017941 */ /* 0x000fea0003800000 */
.L_x_446:
        /* <DEDUP_REMOVED lines=10> */
.L_x_449:
[----:B------:R-:W-:Y:S05]  /*14bc0*/  BSYNC B1 ;  /* 0x0000000000017941 */ /* 0x000fea0003800000 */
.L_x_448:
        /* <DEDUP_REMOVED lines=10> */
.L_x_451:
[----:B------:R-:W-:Y:S05]  /*14c70*/  BSYNC B1 ;  /* 0x0000000000017941 */ /* 0x000fea0003800000 */
.L_x_450:
        /* <DEDUP_REMOVED lines=9> */
.L_x_453:
[----:B------:R-:W-:Y:S05]  /*14d10*/  BSYNC B1 ;  /* 0x0000000000017941 */ /* 0x000fea0003800000 */
.L_x_452:
        /* <DEDUP_REMOVED lines=9> */
.L_x_455:
[----:B------:R-:W-:Y:S05]  /*14db0*/  BSYNC B1 ;  /* 0x0000000000017941 */ /* 0x000fea0003800000 */
.L_x_454:
        /* <DEDUP_REMOVED lines=9> */
.L_x_457:
[----:B------:R-:W-:Y:S05]  /*14e50*/  BSYNC B1 ;  /* 0x0000000000017941 */ /* 0x000fea0003800000 */
.L_x_456:
        /* <DEDUP_REMOVED lines=9> */
.L_x_459:
[----:B------:R-:W-:Y:S05]  /*14ef0*/  BSYNC B1 ;  /* 0x0000000000017941 */ /* 0x000fea0003800000 */
.L_x_458:
        /* <DEDUP_REMOVED lines=9> */
.L_x_461:
[----:B------:R-:W-:Y:S05]  /*14f90*/  BSYNC B1 ;  /* 0x0000000000017941 */ /* 0x000fea0003800000 */
.L_x_460:
        /* <DEDUP_REMOVED lines=9> */
.L_x_463:
[----:B------:R-:W-:Y:S05]  /*15030*/  BSYNC B1 ;  /* 0x0000000000017941 */ /* 0x000fea0003800000 */
.L_x_462:
        /* <DEDUP_REMOVED lines=9> */
.L_x_465:
[----:B------:R-:W-:Y:S05]  /*150d0*/  BSYNC B1 ;  /* 0x0000000000017941 */ /* 0x000fea0003800000 */
.L_x_464:
        /* <DEDUP_REMOVED lines=9> */
.L_x_467:
[----:B------:R-:W-:Y:S05]  /*15170*/  BSYNC B1 ;  /* 0x0000000000017941 */ /* 0x000fea0003800000 */
.L_x_466:
        /* <DEDUP_REMOVED lines=9> */
.L_x_469:
[----:B------:R-:W-:Y:S05]  /*15210*/  BSYNC B1 ;  /* 0x0000000000017941 */ /* 0x000fea0003800000 */
.L_x_468:
        /* <DEDUP_REMOVED lines=9> */
.L_x_471:
[----:B------:R-:W-:Y:S05]  /*152b0*/  BSYNC B1 ;  /* 0x0000000000017941 */ /* 0x000fea0003800000 */
.L_x_470:
        /* <DEDUP_REMOVED lines=9> */
.L_x_473:
[----:B------:R-:W-:Y:S05]  /*15350*/  BSYNC B1 ;  /* 0x0000000000017941 */ /* 0x000fea0003800000 */
.L_x_472:
        /* <DEDUP_REMOVED lines=9> */
.L_x_475:
[----:B------:R-:W-:Y:S05]  /*153f0*/  BSYNC B1 ;  /* 0x0000000000017941 */ /* 0x000fea0003800000 */
.L_x_474:
[----:B------:R-:W-:Y:S05]  /*15400*/  @!P0 BRA `(.L_x_476) ;  /* 0x00000040005c8947 */ /* 0x000fea0003800000 */
[----:B0----5:R-:W-:-:S05]  /*15410*/  HADD2.F32 R3, -RZ, R200.H0_H0 ;  /* 0x200000c8ff037230 */ /* 0x021fca0000004100 */
[----:B------:R-:W-:-:S04]  /*15420*/  FMUL R0, R3, R16 ;  /* 0x0000001003007220 */ /* 0x000fc80000400000 */
[----:B------:R-:W-:-:S05]  /*15430*/  FFMA R0, R39, R2, R0 ;  /* 0x0000000227007223 */ /* 0x000fca0000000000 */
[----:B------:R-:W-:-:S05]  /*15440*/  F2FP.F16.F32.PACK_AB R0, RZ, R0 ;  /* 0x00000000ff00723e */ /* 0x000fca00000000ff */
[----:B------:R0:W-:Y:S01]  /*15450*/  STG.E.U16 desc[UR48][R22.64+0x1b2], R0 ;  /* 0x0001b20016007986 */ /* 0x0001e2000c101530 */
[----:B------:R-:W-:Y:S05]  /*15460*/  BRA `(.L_x_476) ;  /* 0x0000004000447947 */ /* 0x000fea0003800000 */
.L_x_33:
[----:B------:R-:W2:Y:S01]  /*15470*/  LDL.LU R220, [R1+0x44] ;  /* 0x0000440001dc7983 */ /* 0x000ea20000300800 */
[----:B------:R-:W-:-:S03]  /*15480*/  ULDC.64 UR4, c[0x0][0x5c0] ;  /* 0x0001700000047ab9 */ /* 0x000fc60000000a00 */
[----:B------:R-:W3:Y:S04]  /*15490*/  LDL.LU R13, [R1+0x48] ;  /* 0x00004800010d7983 */ /* 0x000ee80000300800 */
[----:B------:R-:W4:Y:S04]  /*154a0*/  LDL.LU R12, [R1+0x4c] ;  /* 0x00004c00010c7983 */ /* 0x000f280000300800 */
[----:B------:R-:W5:Y:S04]  /*154b0*/  LDL.LU R15, [R1+0x40] ;  /* 0x00004000010f7983 */ /* 0x000f680000300800 */
        /* <DEDUP_REMOVED lines=11> */
[----:B------:R-:W5:Y:S01]  /*15570*/  LDL.LU R227, [R1+0x4] ;  /* 0x0000040001e37983 */ /* 0x000f620000300800 */
[----:B------:R-:W-:-:S02]  /*15580*/  LEA R4, P2, R6, UR4, 0x1 ;  /* 0x0000000406047c11 */ /* 0x000fc4000f8408ff */
[----:B------:R-:W-:Y:S02]  /*15590*/  ISETP.GT.AND P3, PT, R3, 0x1, PT ;  /* 0x000000010300780c */ /* 0x000fe40003f64270 */
[----:B0-----:R-:W-:Y:S02]  /*155a0*/  LEA.HI.X R5, R6, UR5, R14, 0x1, P2 ;  /* 0x0000000506057c11 */ /* 0x001fe400090f0c0e */
[----:B------:R-:W-:Y:S01]  /*155b0*/  ISETP.GT.AND P2, PT, R0, RZ, P3 ;  /* 0x000000ff0000720c */ /* 0x000fe20001f44270 */
[----:B------:R-:W-:Y:S02]  /*155c0*/  IMAD.SHL.U32 R14, R18, 0x10, RZ ;  /* 0x00000010120e7824 */ /* 0x000fe400078e00ff */
[-C--:B--2---:R-:W-:Y:S02]  /*155d0*/  FMUL R7, R220, R2.reuse ;  /* 0x00000002dc077220 */ /* 0x084fe40000400000 */
[----:B------:R-:W2:Y:S01]  /*155e0*/  LDL.LU R220, [R1+0x60] ;  /* 0x0000600001dc7983 */ /* 0x000ea20000300800 */
[----:B---3--:R-:W-:-:S02]  /*155f0*/  FMUL R13, R13, R2 ;  /* 0x000000020d0d7220 */ /* 0x008fc40000400000 */
[----:B------:R-:W-:Y:S01]  /*15600*/  F2FP.F16.F32.PACK_AB R7, RZ, R7 ;  /* 0x00000007ff07723e */ /* 0x000fe200000000ff */
[-C--:B----4-:R-:W-:Y:S02]  /*15610*/  FMUL R12, R12, R2.reuse ;  /* 0x000000020c0c7220 */ /* 0x090fe40000400000 */
[----:B------:R-:W-:Y:S01]  /*15620*/  F2FP.F16.F32.PACK_AB R13, RZ, R13 ;  /* 0x0000000dff0d723e */ /* 0x000fe200000000ff */
[----:B-----5:R-:W-:Y:S01]  /*15630*/  FMUL R6, R15, R2 ;  /* 0x000000020f067220 */ /* 0x020fe20000400000 */
[----:B------:R-:W-:Y:S01]  /*15640*/  @P2 STG.E.U16 desc[UR48][R4.64+0x2], R7 ;  /* 0x0000020704002986 */ /* 0x000fe2000c101530 */
[----:B------:R-:W-:Y:S01]  /*15650*/  F2FP.F16.F32.PACK_AB R12, RZ, R12 ;  /* 0x0000000cff0c723e */ /* 0x000fe200000000ff */
[----:B------:R-:W-:Y:S02]  /*15660*/  FMUL R11, R11, R2 ;  /* 0x000000020b0b7220 */ /* 0x000fe40000400000 */
[----:B------:R-:W-:Y:S02]  /*15670*/  F2FP.F16.F32.PACK_AB R6, RZ, R6 ;  /* 0x00000006ff06723e */ /* 0x000fe400000000ff */
[----:B------:R-:W-:Y:S01]  /*15680*/  SHF.L.U64.HI R15, R18, 0x4, R19 ;  /* 0x00000004120f7819 */ /* 0x000fe20000010213 */
[-C--:B------:R-:W-:Y:S01]  /*15690*/  FMUL R10, R10, R2.reuse ;  /* 0x000000020a0a7220 */ /* 0x080fe20000400000 */
[----:B------:R-:W-:Y:S01]  /*156a0*/  ISETP.GT.AND P2, PT, R0, 0x8, P0 ;  /* 0x000000080000780c */ /* 0x000fe20000744270 */
[----:B------:R0:W-:Y:S01]  /*156b0*/  @P1 STG.E.U16 desc[UR48][R4.64], R6 ;  /* 0x0000000604001986 */ /* 0x0001e2000c101530 */
[----:B------:R-:W-:Y:S01]  /*156c0*/  F2FP.F16.F32.PACK_AB R11, RZ, R11 ;  /* 0x0000000bff0b723e */ /* 0x000fe200000000ff */
[----:B------:R-:W-:Y:S01]  /*156d0*/  FMUL R9, R9, R2 ;  /* 0x0000000209097220 */ /* 0x000fe20000400000 */
[----:B------:R-:W-:Y:S01]  /*156e0*/  F2FP.F16.F32.PACK_AB R10, RZ, R10 ;  /* 0x0000000aff0a723e */ /* 0x000fe200000000ff */
[----:B------:R-:W-:Y:S01]  /*156f0*/  FMUL R8, R8, R2 ;  /* 0x0000000208087220 */ /* 0x000fe20000400000 */
[----:B0-----:R-:W-:-:S04]  /*15700*/  IADD3 R6, P1, R14, R4, RZ ;  /* 0x000000040e067210 */ /* 0x001fc80007f3e0ff */
[----:B------:R-:W-:Y:S02]  /*15710*/  IADD3.X R7, R15, R5, RZ, P1, !PT ;  /* 0x000000050f077210 */ /* 0x000fe40000ffe4ff */
[----:B------:R-:W-:-:S03]  /*15720*/  ISETP.GT.AND P1, PT, R0, 0x8, P3 ;  /* 0x000000080000780c */ /* 0x000fc60001f24270 */
[----:B------:R0:W-:Y:S10]  /*15730*/  @P2 STG.E.U16 desc[UR48][R6.64], R13 ;  /* 0x0000000d06002986 */ /* 0x0001f4000c101530 */
[----:B------:R-:W-:Y:S01]  /*15740*/  @P1 STG.E.U16 desc[UR48][R6.64+0x2], R12 ;  /* 0x0000020c06001986 */ /* 0x000fe2000c101530 */
[----:B------:R-:W-:-:S03]  /*15750*/  ISETP.GT.AND P1, PT, R3, 0x8, PT ;  /* 0x000000080300780c */ /* 0x000fc60003f24270 */
[----:B0-----:R-:W3:Y:S01]  /*15760*/  LDL.LU R13, [R1] ;  /* 0x00000000010d7983 */ /* 0x001ee20000300800 */
[----:B------:R-:W-:Y:S02]  /*15770*/  ISETP.GT.AND P2, PT, R0, RZ, P1 ;  /* 0x000000ff0000720c */ /* 0x000fe40000f44270 */
[----:B------:R-:W-:Y:S01]  /*15780*/  F2FP.F16.F32.PACK_AB R9, RZ, R9 ;  /* 0x00000009ff09723e */ /* 0x000fe200000000ff */
[----:B------:R-:W4:Y:S01]  /*15790*/  LDL.LU R226, [R1+0x8] ;  /* 0x0000080001e27983 */ /* 0x000f220000300800 */
[----:B------:R-:W-:-:S03]  /*157a0*/  F2FP.F16.F32.PACK_AB R8, RZ, R8 ;  /* 0x00000008ff08723e */ /* 0x000fc600000000ff */
[----:B------:R-:W5:Y:S04]  /*157b0*/  LDL.LU R225, [R1+0xc] ;  /* 0x00000c0001e17983 */ /* 0x000f680000300800 */
[----:B------:R-:W5:Y:S04]  /*157c0*/  LDL.LU R224, [R1+0x10] ;  /* 0x0000100001e07983 */ /* 0x000f680000300800 */
[----:B------:R-:W-:Y:S01]  /*157d0*/  @P2 STG.E.U16 desc[UR48][R4.64+0x10], R11 ;  /* 0x0000100b04002986 */ /* 0x000fe2000c101530 */
[----:B------:R-:W-:-:S03]  /*157e0*/  ISETP.GT.AND P2, PT, R3, 0x9, PT ;  /* 0x000000090300780c */ /* 0x000fc60003f44270 */
[----:B------:R-:W5:Y:S01]  /*157f0*/  LDL.LU R223, [R1+0x14] ;  /* 0x0000140001df7983 */ /* 0x000f620000300800 */
[C---:B------:R-:W-:Y:S02]  /*15800*/  ISETP.GT.AND P3, PT, R0.reuse, RZ, P2 ;  /* 0x000000ff0000720c */ /* 0x040fe40001764270 */
[C---:B------:R-:W-:Y:S01]  /*15810*/  ISETP.GT.AND P4, PT, R0.reuse, 0x8, P2 ;  /* 0x000000080000780c */ /* 0x040fe20001784270 */
[----:B------:R-:W5:Y:S04]  /*15820*/  LDL.LU R222, [R1+0x18] ;  /* 0x0000180001de7983 */ /* 0x000f680000300800 */
[----:B------:R-:W5:Y:S06]  /*15830*/  LDL.LU R221, [R1+0x1c] ;  /* 0x00001c0001dd7983 */ /* 0x000f6c0000300800 */
[----:B------:R-:W-:Y:S01]  /*15840*/  @P3 STG.E.U16 desc[UR48][R4.64+0x12], R10 ;  /* 0x0000120a04003986 */ /* 0x000fe2000c101530 */
[----:B------:R-:W-:-:S03]  /*15850*/  ISETP.GT.AND P3, PT, R0, 0x8, P1 ;  /* 0x000000080000780c */ /* 0x000fc60000f64270 */
[----:B------:R-:W-:Y:S10]  /*15860*/  @P4 STG.E.U16 desc[UR48][R6.64+0x12], R8 ;  /* 0x0000120806004986 */ /* 0x000ff4000c101530 */
[----:B------:R0:W-:Y:S01]  /*15870*/  @P3 STG.E.U16 desc[UR48][R6.64+0x10], R9 ;  /* 0x0000100906003986 */ /* 0x0001e2000c101530 */
[----:B------:R-:W-:-:S04]  /*15880*/  ISETP.GT.AND P3, PT, R3, 0x10, PT ;  /* 0x000000100300780c */ /* 0x000fc80003f64270 */
[----:B------:R-:W-:Y:S01]  /*15890*/  ISETP.GT.AND P4, PT, R0, RZ, P3 ;  /* 0x000000ff0000720c */ /* 0x000fe20001f84270 */
[----:B0-----:R-:W-:Y:S01]  /*158a0*/  FMUL R9, R219, R2 ;  /* 0x00000002db097220 */ /* 0x001fe20000400000 */
[----:B------:R-:W-:-:S04]  /*158b0*/  LOP3.LUT R17, R17, 0xffffffef, RZ, 0xc0, !PT ;  /* 0xffffffef11117812 */ /* 0x000fc800078ec0ff */
[----:B------:R-:W-:Y:S01]  /*158c0*/  @P1 LOP3.LUT R17, R17, 0x10, RZ, 0xfc, !PT ;  /* 0x0000001011111812 */ /* 0x000fe200078efcff */
[----:B--2---:R-:W-:Y:S02]  /*158d0*/  FMUL R8, R220, R2 ;  /* 0x00000002dc087220 */ /* 0x004fe40000400000 */
[----:B------:R-:W2:Y:S03]  /*158e0*/  LDL.LU R220, [R1+0x20] ;  /* 0x0000200001dc7983 */ /* 0x000ea60000300800 */
[----:B------:R-:W-:Y:S01]  /*158f0*/  F2FP.F16.F32.PACK_AB R8, RZ, R8 ;  /* 0x00000008ff08723e */ /* 0x000fe200000000ff */
[----:B------:R-:W2:Y:S03]  /*15900*/  LDL.LU R219, [R1+0x24] ;  /* 0x0000240001db7983 */ /* 0x000ea60000300800 */
[----:B------:R-:W-:-:S05]  /*15910*/  PRMT R10, R8, 0x7610, R10 ;  /* 0x00007610080a7816 */ /* 0x000fca000000000a */
[----:B------:R-:W-:Y:S01]  /*15920*/  @P4 STG.E.U16 desc[UR48][R4.64+0x20], R10 ;  /* 0x0000200a04004986 */ /* 0x000fe2000c101530 */
[----:B------:R-:W-:-:S04]  /*15930*/  ISETP.GT.AND P4, PT, R3, 0x11, PT ;  /* 0x000000110300780c */ /* 0x000fc80003f84270 */
[----:B------:R-:W-:Y:S02]  /*15940*/  ISETP.GT.AND P5, PT, R0, RZ, P4 ;  /* 0x000000ff0000720c */ /* 0x000fe400027a4270 */
[----:B------:R-:W-:-:S11]  /*15950*/  F2FP.F16.F32.PACK_AB R8, RZ, R9 ;  /* 0x00000009ff08723e */ /* 0x000fd600000000ff */
[----:B------:R0:W-:Y:S01]  /*15960*/  @P5 STG.E.U16 desc[UR48][R4.64+0x22], R8 ;  /* 0x0000220804005986 */ /* 0x0001e2000c101530 */
[----:B------:R-:W-:Y:S01]  /*15970*/  ISETP.GT.AND P5, PT, R0, 0x8, P3 ;  /* 0x000000080000780c */ /* 0x000fe20001fa4270 */
[----:B0-----:R-:W-:Y:S02]  /*15980*/  FMUL R8, R218, R2 ;  /* 0x00000002da087220 */ /* 0x001fe40000400000 */
[----:B------:R-:W2:Y:S03]  /*15990*/  LDL.LU R218, [R1+0x28] ;  /* 0x0000280001da7983 */ /* 0x000ea60000300800 */
[----:B------:R-:W-:-:S07]  /*159a0*/  F2FP.F16.F32.PACK_AB R8, RZ, R8 ;  /* 0x00000008ff08723e */ /* 0x000fce00000000ff */
[----:B------:R0:W-:Y:S01]  /*159b0*/  @P5 STG.E.U16 desc[UR48][R6.64+0x20], R8 ;  /* 0x0000200806005986 */ /* 0x0001e2000c101530 */
[----:B------:R-:W-:Y:S01]  /*159c0*/  ISETP.GT.AND P5, PT, R0, 0x8, P4 ;  /* 0x000000080000780c */ /* 0x000fe200027a4270 */
[----:B0-----:R-:W-:-:S05]  /*159d0*/  FMUL R8, R217, R2 ;  /* 0x00000002d9087220 */ /* 0x001fca0000400000 */
[----:B------:R-:W-:-:S07]  /*159e0*/  F2FP.F16.F32.PACK_AB R8, RZ, R8 ;  /* 0x00000008ff08723e */ /* 0x000fce00000000ff */
[----:B------:R0:W-:Y:S01]  /*159f0*/  @P5 STG.E.U16 desc[UR48][R6.64+0x22], R8 ;  /* 0x0000220806005986 */ /* 0x0001e2000c101530 */
[----:B------:R-:W-:-:S04]  /*15a00*/  ISETP.GT.AND P5, PT, R3, 0x18, PT ;  /* 0x000000180300780c */ /* 0x000fc80003fa4270 */
[----:B------:R-:W-:Y:S01]  /*15a10*/  ISETP.GT.AND P6, PT, R0, RZ, P5 ;  /* 0x000000ff0000720c */ /* 0x000fe20002fc4270 */
        /* <DEDUP_REMOVED lines=8> */
[----:B------:R-:W-:Y:S01]  /*15aa0*/  ISETP.GT.AND P1, PT, R0, 0x8, P5 ;  /* 0x000000080000780c */ /* 0x000fe20002f24270 */
[----:B0-----:R-:W-:-:S05]  /*15ab0*/  FMUL R8, R22, R2 ;  /* 0x0000000216087220 */ /* 0x001fca0000400000 */
[----:B------:R-:W-:-:S07]  /*15ac0*/  F2FP.F16.F32.PACK_AB R8, RZ, R8 ;  /* 0x00000008ff08723e */ /* 0x000fce00000000ff */
[----:B------:R0:W-:Y:S02]  /*15ad0*/  @P1 STG.E.U16 desc[UR48][R6.64+0x30], R8 ;  /* 0x0000300806001986 */ /* 0x0001e4000c101530 */
[----:B0-----:R-:W-:Y:S02]  /*15ae0*/  FMUL R8, R21, R2 ;  /* 0x0000000215087220 */ /* 0x001fe40000400000 */
[----:B------:R-:W2:Y:S04]  /*15af0*/  LDL.LU R21, [R1+0x2c] ;  /* 0x00002c0001157983 */ /* 0x000ea80000300800 */
[----:B------:R-:W2:Y:S04]  /*15b00*/  LDL.LU R22, [R1+0x30] ;  /* 0x0000300001167983 */ /* 0x000ea80000300800 */
[----:B------:R-:W2:Y:S04]  /*15b10*/  LDL.LU R23, [R1+0x34] ;  /* 0x0000340001177983 */ /* 0x000ea80000300800 */
[----:B------:R-:W2:Y:S04]  /*15b20*/  LDL.LU R216, [R1+0x38] ;  /* 0x0000380001d87983 */ /* 0x000ea80000300800 */
[----:B------:R-:W2:Y:S01]  /*15b30*/  LDL.LU R217, [R1+0x3c] ;  /* 0x00003c0001d97983 */ /* 0x000ea20000300800 */
[----:B------:R-:W-:-:S02]  /*15b40*/  ISETP.GT.AND P1, PT, R0, 0x8, P6 ;  /* 0x000000080000780c */ /* 0x000fc40003724270 */
[----:B------:R-:W-:Y:S01]  /*15b50*/  F2FP.F16.F32.PACK_AB R8, RZ, R8 ;  /* 0x00000008ff08723e */ /* 0x000fe200000000ff */
[----:B---3--:R-:W-:Y:S01]  /*15b60*/  FMUL R10, R13, R2 ;  /* 0x000000020d0a7220 */ /* 0x008fe20000400000 */
[----:B------:R-:W-:-:S09]  /*15b70*/  IMAD R19, R19, 0xf0, RZ ;  /* 0x000000f013137824 */ /* 0x000fd200078e02ff */
[----:B------:R0:W-:Y:S01]  /*15b80*/  @P1 STG.E.U16 desc[UR48][R6.64+0x32], R8 ;  /* 0x0000320806001986 */ /* 0x0001e2000c101530 */
[----:B------:R-:W-:Y:S02]  /*15b90*/  ISETP.GT.AND P1, PT, R0, 0x80, P0 ;  /* 0x000000800000780c */ /* 0x000fe40000724270 */
[----:B------:R-:W-:Y:S01]  /*15ba0*/  F2FP.F16.F32.PACK_AB R10, RZ, R10 ;  /* 0x0000000aff0a723e */ /* 0x000fe200000000ff */
[----:B0-----:R-:W-:-:S04]  /*15bb0*/  IMAD.WIDE.U32 R8, R18, 0xf0, R6 ;  /* 0x000000f012087825 */ /* 0x001fc800078e0006 */
[----:B------:R-:W-:-:S06]  /*15bc0*/  IMAD.IADD R9, R9, 0x1, R19 ;  /* 0x0000000109097824 */ /* 0x000fcc00078e0213 */
[----:B------:R0:W-:Y:S01]  /*15bd0*/  @P1 STG.E.U16 desc[UR48][R8.64], R10 ;  /* 0x0000000a08001986 */ /* 0x0001e2000c101530 */
[----:B------:R-:W-:-:S04]  /*15be0*/  ISETP.GT.AND P1, PT, R3, 0x1, PT ;  /* 0x000000010300780c */ /* 0x000fc80003f24270 */
[C---:B------:R-:W-:Y:S01]  /*15bf0*/  ISETP.GT.AND P1, PT, R0.reuse, 0x80, P1 ;  /* 0x000000800000780c */ /* 0x040fe20000f24270 */
[----:B0-----:R-:W-:Y:S01]  /*15c00*/  FMUL R10, R227, R2 ;  /* 0x00000002e30a7220 */ /* 0x001fe20000400000 */
[----:B------:R-:W-:-:S04]  /*15c10*/  ISETP.GT.AND P0, PT, R0, 0x88, P0 ;  /* 0x000000880000780c */ /* 0x000fc80000704270 */
[----:B------:R-:W-:Y:S01]  /*15c20*/  F2FP.F16.F32.PACK_AB R10, RZ, R10 ;  /* 0x0000000aff0a723e */ /* 0x000fe200000000ff */
[----:B----4-:R-:W-:-:S06]  /*15c30*/  FMUL R12, R226, R2 ;  /* 0x00000002e20c7220 */ /* 0x010fcc0000400000 */
[----:B------:R0:W-:Y:S01]  /*15c40*/  @P1 STG.E.U16 desc[UR48][R8.64+0x2], R10 ;  /* 0x0000020a08001986 */ /* 0x0001e2000c101530 */
[----:B------:R-:W-:Y:S02]  /*15c50*/  F2FP.F16.F32.PACK_AB R12, RZ, R12 ;  /* 0x0000000cff0c723e */ /* 0x000fe400000000ff */
[----:B0-----:R-:W-:-:S05]  /*15c60*/  IADD3 R10, P1, R14, R8, RZ ;  /* 0x000000080e0a7210 */ /* 0x001fca0007f3e0ff */
[----:B------:R-:W-:-:S05]  /*15c70*/  IMAD.X R11, R15, 0x1, R9, P1 ;  /* 0x000000010f0b7824 */ /* 0x000fca00008e0609 */
[----:B------:R5:W-:Y:S01]  /*15c80*/  @P0 STG.E.U16 desc[UR48][R10.64], R12 ;  /* 0x0000000c0a000986 */ /* 0x000be2000c101530 */
[----:B------:R-:W-:-:S04]  /*15c90*/  ISETP.GT.AND P0, PT, R3, 0x1, PT ;  /* 0x000000010300780c */ /* 0x000fc80003f04270 */
[----:B------:R-:W-:Y:S01]  /*15ca0*/  ISETP.GT.AND P0, PT, R0, 0x88, P0 ;  /* 0x000000880000780c */ /* 0x000fe20000704270 */
[----:B-----5:R-:W-:Y:S01]  /*15cb0*/  FMUL R12, R225, R2 ;  /* 0x00000002e10c7220 */ /* 0x020fe20000400000 */
[----:B------:R-:W-:-:S04]  /*15cc0*/  LOP3.LUT P1, RZ, R17, 0x10, RZ, 0xc0, !PT ;  /* 0x0000001011ff7812 */ /* 0x000fc8000782c0ff */
[----:B------:R-:W-:-:S07]  /*15cd0*/  F2FP.F16.F32.PACK_AB R12, RZ, R12 ;  /* 0x0000000cff0c723e */ /* 0x000fce00000000ff */
[----:B------:R0:W-:Y:S01]  /*15ce0*/  @P0 STG.E.U16 desc[UR48][R10.64+0x2], R12 ;  /* 0x0000020c0a000986 */ /* 0x0001e2000c101530 */
[----:B------:R-:W-:Y:S01]  /*15cf0*/  ISETP.GT.AND P0, PT, R0, 0x80, P1 ;  /* 0x000000800000780c */ /* 0x000fe20000f04270 */
[----:B0-----:R-:W-:-:S05]  /*15d00*/  FMUL R12, R224, R2 ;  /* 0x00000002e00c7220 */ /* 0x001fca0000400000 */
[----:B------:R-:W-:-:S07]  /*15d10*/  F2FP.F16.F32.PACK_AB R12, RZ, R12 ;  /* 0x0000000cff0c723e */ /* 0x000fce00000000ff */
[----:B------:R0:W-:Y:S01]  /*15d20*/  @P0 STG.E.U16 desc[UR48][R8.64+0x10], R12 ;  /* 0x0000100c08000986 */ /* 0x0001e2000c101530 */
[----:B------:R-:W-:Y:S01]  /*15d30*/  ISETP.GT.AND P0, PT, R0, 0x80, P2 ;  /* 0x000000800000780c */ /* 0x000fe20001704270 */
[-C--:B------:R-:W-:Y:S01]  /*15d40*/  FMUL R13, R222, R2.reuse ;  /* 0x00000002de0d7220 */ /* 0x080fe20000400000 */
[----:B------:R-:W-:Y:S01]  /*15d50*/  ISETP.GT.AND P1, PT, R0, 0x88, P1 ;  /* 0x000000880000780c */ /* 0x000fe20000f24270 */
[----:B0-----:R-:W-:-:S03]  /*15d60*/  FMUL R12, R223, R2 ;  /* 0x00000002df0c7220 */ /* 0x001fc60000400000 */
[----:B------:R-:W-:Y:S02]  /*15d70*/  F2FP.F16.F32.PACK_AB R13, RZ, R13 ;  /* 0x0000000dff0d723e */ /* 0x000fe400000000ff */
[----:B------:R-:W-:-:S05]  /*15d80*/  F2FP.F16.F32.PACK_AB R12, RZ, R12 ;  /* 0x0000000cff0c723e */ /* 0x000fca00000000ff */
[----:B------:R0:W-:Y:S01]  /*15d90*/  @P0 STG.E.U16 desc[UR48][R8.64+0x12], R12 ;  /* 0x0000120c08000986 */ /* 0x0001e2000c101530 */
[----:B------:R-:W-:Y:S02]  /*15da0*/  ISETP.GT.AND P2, PT, R0, 0x88, P2 ;  /* 0x000000880000780c */ /* 0x000fe40001744270 */
[----:B0-----:R-:W-:Y:S01]  /*15db0*/  PRMT R12, R13, 0x7610, R12 ;  /* 0x000076100d0c7816 */ /* 0x001fe2000000000c */
[----:B------:R-:W-:-:S05]  /*15dc0*/  FMUL R13, R221, R2 ;  /* 0x00000002dd0d7220 */ /* 0x000fca0000400000 */
[----:B------:R-:W-:Y:S01]  /*15dd0*/  F2FP.F16.F32.PACK_AB R13, RZ, R13 ;  /* 0x0000000dff0d723e */ /* 0x000fe200000000ff */
[----:B------:R0:W-:Y:S01]  /*15de0*/  @P1 STG.E.U16 desc[UR48][R10.64+0x10], R12 ;  /* 0x0000100c0a001986 */ /* 0x0001e2000c101530 */
[----:B------:R-:W-:Y:S02]  /*15df0*/  ISETP.GT.AND P0, PT, R0, 0x80, P3 ;  /* 0x000000800000780c */ /* 0x000fe40001f04270 */
[----:B0-----:R-:W-:Y:S01]  /*15e00*/  PRMT R12, R13, 0x7610, R12 ;  /* 0x000076100d0c7816 */ /* 0x001fe2000000000c */
[----:B--2---:R-:W-:-:S05]  /*15e10*/  FMUL R13, R220, R2 ;  /* 0x00000002dc0d7220 */ /* 0x004fca0000400000 */
[----:B------:R-:W-:-:S04]  /*15e20*/  F2FP.F16.F32.PACK_AB R13, RZ, R13 ;  /* 0x0000000dff0d723e */ /* 0x000fc800000000ff */
[----:B------:R-:W-:Y:S01]  /*15e30*/  PRMT R20, R13, 0x7610, R20 ;  /* 0x000076100d147816 */ /* 0x000fe20000000014 */
[----:B------:R0:W-:Y:S04]  /*15e40*/  @P2 STG.E.U16 desc[UR48][R10.64+0x12], R12 ;  /* 0x0000120c0a002986 */ /* 0x0001e8000c101530 */
[----:B------:R-:W-:Y:S01]  /*15e50*/  @P0 STG.E.U16 desc[UR48][R8.64+0x20], R20 ;  /* 0x0000201408000986 */ /* 0x000fe2000c101530 */
[----:B------:R-:W-:Y:S01]  /*15e60*/  ISETP.GT.AND P0, PT, R0, 0x80, P4 ;  /* 0x000000800000780c */ /* 0x000fe20002704270 */
[----:B------:R-:W-:-:S05]  /*15e70*/  FMUL R13, R219, R2 ;  /* 0x00000002db0d7220 */ /* 0x000fca0000400000 */
[----:B------:R-:W-:Y:S02]  /*15e80*/  F2FP.F16.F32.PACK_AB R13, RZ, R13 ;  /* 0x0000000dff0d723e */ /* 0x000fe400000000ff */
[----:B------:R-:W-:Y:S01]  /*15e90*/  ISETP.GT.AND P3, PT, R0, 0x88, P3 ;  /* 0x000000880000780c */ /* 0x000fe20001f64270 */
[----:B0-----:R-:W-:-:S04]  /*15ea0*/  FMUL R12, R218, R2 ;  /* 0x00000002da0c7220 */ /* 0x001fc80000400000 */
[----:B------:R0:W-:Y:S01]  /*15eb0*/  @P0 STG.E.U16 desc[UR48][R8.64+0x22], R13 ;  /* 0x0000220d08000986 */ /* 0x0001e2000c101530 */
[C---:B------:R-:W-:Y:S02]  /*15ec0*/  ISETP.GT.AND P0, PT, R0.reuse, 0x80, P5 ;  /* 0x000000800000780c */ /* 0x040fe40002f04270 */
[C---:B------:R-:W-:Y:S02]  /*15ed0*/  ISETP.GT.AND P4, PT, R0.reuse, 0x88, P4 ;  /* 0x000000880000780c */ /* 0x040fe40002784270 */
[C---:B------:R-:W-:Y:S02]  /*15ee0*/  ISETP.GT.AND P1, PT, R0.reuse, 0x80, P6 ;  /* 0x000000800000780c */ /* 0x040fe40003724270 */
[----:B------:R-:W-:Y:S02]  /*15ef0*/  F2FP.F16.F32.PACK_AB R12, RZ, R12 ;  /* 0x0000000cff0c723e */ /* 0x000fe400000000ff */
[----:B------:R-:W-:-:S03]  /*15f00*/  ISETP.GT.AND P5, PT, R0, 0x88, P5 ;  /* 0x000000880000780c */ /* 0x000fc60002fa4270 */
[----:B------:R1:W-:Y:S02]  /*15f10*/  @P3 STG.E.U16 desc[UR48][R10.64+0x20], R12 ;  /* 0x0000200c0a003986 */ /* 0x0003e4000c101530 */
[----:B0-----:R-:W-:Y:S02]  /*15f20*/  @P0 MOV R13, R9 ;  /* 0x00000009000d0202 */ /* 0x001fe40000000f00 */
[----:B------:R-:W-:Y:S02]  /*15f30*/  ISETP.GT.AND P2, PT, R3, 0x20, PT ;  /* 0x000000200300780c */ /* 0x000fe40003f44270 */
[----:B------:R-:W-:Y:S01]  /*15f40*/  ISETP.GT.AND P6, PT, R0, 0x88, P6 ;  /* 0x000000880000780c */ /* 0x000fe200037c4270 */
[----:B-1----:R-:W-:Y:S02]  /*15f50*/  @P0 IMAD.MOV.U32 R12, RZ, RZ, R8 ;  /* 0x000000ffff0c0224 */ /* 0x002fe400078e0008 */
[-C--:B------:R-:W-:Y:S01]  /*15f60*/  FMUL R200, R200, R2.reuse ;  /* 0x00000002c8c87220 */ /* 0x080fe20000400000 */
[-C--:B------:R-:W-:Y:S01]  /*15f70*/  FMUL R201, R201, R2.reuse ;  /* 0x00000002c9c97220 */ /* 0x080fe20000400000 */
[----:B------:R-:W-:-:S03]  /*15f80*/  FMUL R202, R202, R2 ;  /* 0x00000002caca7220 */ /* 0x000fc60000400000 */
[----:B------:R-:W-:Y:S01]  /*15f90*/  F2FP.F16.F32.PACK_AB R200, RZ, R200 ;  /* 0x000000c8ffc8723e */ /* 0x000fe200000000ff */
[----:B------:R-:W-:Y:S01]  /*15fa0*/  FMUL R203, R203, R2 ;  /* 0x00000002cbcb7220 */ /* 0x000fe20000400000 */
[----:B------:R-:W-:Y:S02]  /*15fb0*/  F2FP.F16.F32.PACK_AB R201, RZ, R201 ;  /* 0x000000c9ffc9723e */ /* 0x000fe400000000ff */
[----:B------:R-:W-:Y:S02]  /*15fc0*/  F2FP.F16.F32.PACK_AB R202, RZ, R202 ;  /* 0x000000caffca723e */ /* 0x000fe400000000ff */
[----:B------:R-:W-:Y:S01]  /*15fd0*/  F2FP.F16.F32.PACK_AB R203, RZ, R203 ;  /* 0x000000cbffcb723e */ /* 0x000fe200000000ff */
[-C--:B------:R-:W-:Y:S01]  /*15fe0*/  FMUL R204, R204, R2.reuse ;  /* 0x00000002cccc7220 */ /* 0x080fe20000400000 */
[-C--:B------:R-:W-:Y:S01]  /*15ff0*/  FMUL R205, R205, R2.reuse ;  /* 0x00000002cdcd7220 */ /* 0x080fe20000400000 */
[-C--:B------:R-:W-:Y:S01]  /*16000*/  FMUL R21, R21, R2.reuse ;  /* 0x0000000215157220 */ /* 0x080fe20000400000 */
[----:B------:R-:W-:-:S04]  /*16010*/  FMUL R22, R22, R2 ;  /* 0x0000000216167220 */ /* 0x000fc80000400000 */
[----:B------:R-:W-:Y:S01]  /*16020*/  F2FP.F16.F32.PACK_AB R21, RZ, R21 ;  /* 0x00000015ff15723e */ /* 0x000fe200000000ff */
[----:B------:R-:W-:Y:S01]  /*16030*/  FMUL R23, R23, R2 ;  /* 0x0000000217177220 */ /* 0x000fe20000400000 */
[----:B------:R-:W-:-:S03]  /*16040*/  F2FP.F16.F32.PACK_AB R22, RZ, R22 ;  /* 0x00000016ff16723e */ /* 0x000fc600000000ff */
[----:B------:R-:W-:Y:S01]  /*16050*/  @P4 STG.E.U16 desc[UR48][R10.64+0x22], R21 ;  /* 0x000022150a004986 */ /* 0x000fe2000c101530 */
[----:B------:R-:W-:-:S03]  /*16060*/  F2FP.F16.F32.PACK_AB R23, RZ, R23 ;  /* 0x00000017ff17723e */ /* 0x000fc600000000ff */
[----:B------:R-:W-:Y:S01]  /*16070*/  @P0 STG.E.U16 desc[UR48][R12.64+0x30], R22 ;  /* 0x000030160c000986 */ /* 0x000fe2000c101530 */
[----:B------:R-:W-:Y:S01]  /*16080*/  ISETP.GT.AND P0, PT, R3, 0x21, PT ;  /* 0x000000210300780c */ /* 0x000fe20003f04270 */
[-C--:B------:R-:W-:Y:S02]  /*16090*/  FMUL R216, R216, R2.reuse ;  /* 0x00000002d8d87220 */ /* 0x080fe40000400000 */
[----:B------:R0:W-:Y:S01]  /*160a0*/  @P1 STG.E.U16 desc[UR48][R8.64+0x32], R23 ;  /* 0x0000321708001986 */ /* 0x0001e2000c101530 */
[C---:B------:R-:W-:Y:S01]  /*160b0*/  ISETP.GT.AND P1, PT, R0.reuse, RZ, P2 ;  /* 0x000000ff0000720c */ /* 0x040fe20001724270 */
[----:B------:R-:W-:Y:S01]  /*160c0*/  FMUL R20, R217, R2 ;  /* 0x00000002d9147220 */ /* 0x000fe20000400000 */
[C---:B------:R-:W-:Y:S02]  /*160d0*/  ISETP.GT.AND P3, PT, R0.reuse, RZ, P0 ;  /* 0x000000ff0000720c */ /* 0x040fe40000764270 */
[----:B------:R-:W-:Y:S02]  /*160e0*/  ISETP.GT.AND P2, PT, R0, 0x8, P2 ;  /* 0x000000080000780c */ /* 0x000fe40001744270 */
[----:B------:R-:W-:-:S02]  /*160f0*/  F2FP.F16.F32.PACK_AB R216, RZ, R216 ;  /* 0x000000d8ffd8723e */ /* 0x000fc400000000ff */
[----:B------:R-:W-:Y:S01]  /*16100*/  F2FP.F16.F32.PACK_AB R20, RZ, R20 ;  /* 0x00000014ff14723e */ /* 0x000fe200000000ff */
[----:B0-----:R-:W-:Y:S02]  /*16110*/  @P5 IMAD.MOV.U32 R8, RZ, RZ, R10 ;  /* 0x000000ffff085224 */ /* 0x001fe400078e000a */
[----:B------:R-:W-:Y:S01]  /*16120*/  @P5 IMAD.MOV.U32 R9, RZ, RZ, R11 ;  /* 0x000000ffff095224 */ /* 0x000fe200078e000b */
[----:B------:R-:W-:-:S04]  /*16130*/  ISETP.GT.AND P4, PT, R0, 0x8, P0 ;  /* 0x000000080000780c */ /* 0x000fc80000784270 */
[----:B------:R0:W-:Y:S04]  /*16140*/  @P5 STG.E.U16 desc[UR48][R8.64+0x30], R216 ;  /* 0x000030d808005986 */ /* 0x0001e8000c101530 */
[----:B------:R1:W-:Y:S04]  /*16150*/  @P6 STG.E.U16 desc[UR48][R10.64+0x32], R20 ;  /* 0x000032140a006986 */ /* 0x0003e8000c101530 */
[----:B------:R2:W-:Y:S01]  /*16160*/  @P1 STG.E.U16 desc[UR48][R4.64+0x40], R200 ;  /* 0x000040c804001986 */ /* 0x0005e2000c101530 */
[----:B------:R-:W-:-:S03]  /*16170*/  ISETP.GT.AND P1, PT, R3, 0x28, PT ;  /* 0x000000280300780c */ /* 0x000fc60003f24270 */
[----:B------:R2:W-:Y:S01]  /*16180*/  @P3 STG.E.U16 desc[UR48][R4.64+0x42], R201 ;  /* 0x000042c904003986 */ /* 0x0005e2000c101530 */
[----:B------:R-:W-:-:S03]  /*16190*/  ISETP.GT.AND P3, PT, R0, RZ, P1 ;  /* 0x000000ff0000720c */ /* 0x000fc60000f64270 */
[----:B------:R2:W-:Y:S01]  /*161a0*/  @P2 STG.E.U16 desc[UR48][R6.64+0x40], R202 ;  /* 0x000040ca06002986 */ /* 0x0005e2000c101530 */
[----:B------:R-:W-:-:S03]  /*161b0*/  ISETP.GT.AND P2, PT, R3, 0x29, PT ;  /* 0x000000290300780c */ /* 0x000fc60003f44270 */
[----:B------:R2:W-:Y:S01]  /*161c0*/  @P4 STG.E.U16 desc[UR48][R6.64+0x42], R203 ;  /* 0x000042cb06004986 */ /* 0x0005e2000c101530 */
[----:B------:R-:W-:Y:S02]  /*161d0*/  ISETP.GT.AND P4, PT, R0, RZ, P2 ;  /* 0x000000ff0000720c */ /* 0x000fe40001784270 */
[----:B------:R-:W-:Y:S02]  /*161e0*/  F2FP.F16.F32.PACK_AB R204, RZ, R204 ;  /* 0x000000ccffcc723e */ /* 0x000fe400000000ff */
[----:B------:R-:W-:-:S03]  /*161f0*/  F2FP.F16.F32.PACK_AB R205, RZ, R205 ;  /* 0x000000cdffcd723e */ /* 0x000fc600000000ff */
[----:B------:R2:W-:Y:S01]  /*16200*/  @P3 STG.E.U16 desc[UR48][R4.64+0x50], R204 ;  /* 0x000050cc04003986 */ /* 0x0005e2000c101530 */
[----:B------:R-:W-:Y:S01]  /*16210*/  ISETP.GT.AND P3, PT, R0, 0x8, P1 ;  /* 0x000000080000780c */ /* 0x000fe20000f64270 */
[----:B------:R-:W-:-:S04]  /*16220*/  FMUL R206, R206, R2 ;  /* 0x00000002cece7220 */ /* 0x000fc80000400000 */
[----:B------:R2:W-:Y:S01]  /*16230*/  @P4 STG.E.U16 desc[UR48][R4.64+0x52], R205 ;  /* 0x000052cd04004986 */ /* 0x0005e2000c101530 */
[----:B------:R-:W-:Y:S01]  /*16240*/  ISETP.GT.AND P4, PT, R0, 0x8, P2 ;  /* 0x000000080000780c */ /* 0x000fe20001784270 */
[----:B------:R-:W-:Y:S01]  /*16250*/  FMUL R207, R207, R2 ;  /* 0x00000002cfcf7220 */ /* 0x000fe20000400000 */
[----:B------:R-:W-:-:S04]  /*16260*/  F2FP.F16.F32.PACK_AB R206, RZ, R206 ;  /* 0x000000ceffce723e */ /* 0x000fc800000000ff */
[----:B------:R-:W-:Y:S01]  /*16270*/  F2FP.F16.F32.PACK_AB R207, RZ, R207 ;  /* 0x000000cfffcf723e */ /* 0x000fe200000000ff */
[----:B------:R2:W-:Y:S01]  /*16280*/  @P3 STG.E.U16 desc[UR48][R6.64+0x50], R206 ;  /* 0x000050ce06003986 */ /* 0x0005e2000c101530 */
[----:B------:R-:W-:Y:S01]  /*16290*/  ISETP.GT.AND P3, PT, R3, 0x30, PT ;  /* 0x000000300300780c */ /* 0x000fe20003f64270 */
[----:B------:R-:W-:-:S04]  /*162a0*/  FMUL R208, R208, R2 ;  /* 0x00000002d0d07220 */ /* 0x000fc80000400000 */
[----:B------:R2:W-:Y:S01]  /*162b0*/  @P4 STG.E.U16 desc[UR48][R6.64+0x52], R207 ;  /* 0x000052cf06004986 */ /* 0x0005e2000c101530 */
[----:B------:R-:W-:Y:S01]  /*162c0*/  ISETP.GT.AND P4, PT, R0, RZ, P3 ;  /* 0x000000ff0000720c */ /* 0x000fe20001f84270 */
[----:B0-----:R-:W-:Y:S01]  /*162d0*/  IMAD.WIDE.U32 R8, R18, 0xf0, R6 ;  /* 0x000000f012087825 */ /* 0x001fe200078e0006 */
[----:B------:R-:W-:-:S03]  /*162e0*/  F2FP.F16.F32.PACK_AB R208, RZ, R208 ;  /* 0x000000d0ffd0723e */ /* 0x000fc600000000ff */
[----:B------:R-:W-:-:S08]  /*162f0*/  IMAD.IADD R9, R19, 0x1, R9 ;  /* 0x0000000113097824 */ /* 0x000fd000078e0209 */
[----:B------:R2:W-:Y:S01]  /*16300*/  @P4 STG.E.U16 desc[UR48][R4.64+0x60], R208 ;  /* 0x000060d004004986 */ /* 0x0005e2000c101530 */
[----:B------:R-:W-:-:S04]  /*16310*/  IADD3 R14, P4, R14, R8, RZ ;  /* 0x000000080e0e7210 */ /* 0x000fc80007f9e0ff */
[----:B------:R-:W-:Y:S02]  /*16320*/  IADD3.X R15, R15, R9, RZ, P4, !PT ;  /* 0x000000090f0f7210 */ /* 0x000fe400027fe4ff */
[----:B------:R-:W-:Y:S01]  /*16330*/  ISETP.GT.AND P4, PT, R3, 0x31, PT ;  /* 0x000000310300780c */ /* 0x000fe20003f84270 */
[----:B------:R-:W-:-:S03]  /*16340*/  FMUL R209, R209, R2 ;  /* 0x00000002d1d17220 */ /* 0x000fc60000400000 */
[----:B------:R-:W-:Y:S02]  /*16350*/  ISETP.GT.AND P5, PT, R0, RZ, P4 ;  /* 0x000000ff0000720c */ /* 0x000fe400027a4270 */
[----:B------:R-:W-:Y:S01]  /*16360*/  F2FP.F16.F32.PACK_AB R209, RZ, R209 ;  /* 0x000000d1ffd1723e */ /* 0x000fe200000000ff */
[----:B------:R-:W-:-:S10]  /*16370*/  FMUL R210, R210, R2 ;  /* 0x00000002d2d27220 */ /* 0x000fd40000400000 */
[----:B------:R2:W-:Y:S01]  /*16380*/  @P5 STG.E.U16 desc[UR48][R4.64+0x62], R209 ;  /* 0x000062d104005986 */ /* 0x0005e2000c101530 */
[----:B------:R-:W-:Y:S02]  /*16390*/  ISETP.GT.AND P5, PT, R0, 0x8, P3 ;  /* 0x000000080000780c */ /* 0x000fe40001fa4270 */
[----:B------:R-:W-:Y:S01]  /*163a0*/  F2FP.F16.F32.PACK_AB R210, RZ, R210 ;  /* 0x000000d2ffd2723e */ /* 0x000fe200000000ff */
[----:B------:R-:W-:-:S10]  /*163b0*/  FMUL R211, R211, R2 ;  /* 0x00000002d3d37220 */ /* 0x000fd40000400000 */
[----:B------:R2:W-:Y:S01]  /*163c0*/  @P5 STG.E.U16 desc[UR48][R6.64+0x60], R210 ;  /* 0x000060d206005986 */ /* 0x0005e2000c101530 */
[----:B------:R-:W-:Y:S02]  /*163d0*/  ISETP.GT.AND P5, PT, R0, 0x8, P4 ;  /* 0x000000080000780c */ /* 0x000fe400027a4270 */
[----:B------:R-:W-:Y:S01]  /*163e0*/  F2FP.F16.F32.PACK_AB R211, RZ, R211 ;  /* 0x000000d3ffd3723e */ /* 0x000fe200000000ff */
[----:B------:R-:W-:-:S10]  /*163f0*/  FMUL R212, R212, R2 ;  /* 0x00000002d4d47220 */ /* 0x000fd40000400000 */
[----:B------:R2:W-:Y:S01]  /*16400*/  @P5 STG.E.U16 desc[UR48][R6.64+0x62], R211 ;  /* 0x000062d306005986 */ /* 0x0005e2000c101530 */
[----:B------:R-:W-:-:S04]  /*16410*/  ISETP.GT.AND P5, PT, R3, 0x38, PT ;  /* 0x000000380300780c */ /* 0x000fc80003fa4270 */
[----:B------:R-:W-:Y:S02]  /*16420*/  ISETP.GT.AND P6, PT, R0, RZ, P5 ;  /* 0x000000ff0000720c */ /* 0x000fe40002fc4270 */
[----:B------:R-:W-:Y:S02]  /*16430*/  F2FP.F16.F32.PACK_AB R212, RZ, R212 ;  /* 0x000000d4ffd4723e */ /* 0x000fe400000000ff */
[----:B-1----:R-:W-:Y:S01]  /*16440*/  P2R R10, PR, RZ, 0x2 ;  /* 0x00000002ff0a7803 */ /* 0x002fe20000000000 */
[----:B------:R-:W-:-:S08]  /*16450*/  FMUL R213, R213, R2 ;  /* 0x00000002d5d57220 */ /* 0x000fd00000400000 */
[----:B------:R2:W-:Y:S01]  /*16460*/  @P6 STG.E.U16 desc[UR48][R4.64+0x70], R212 ;  /* 0x000070d404006986 */ /* 0x0005e2000c101530 */
[----:B------:R-:W-:-:S04]  /*16470*/  ISETP.GT.AND P6, PT, R3, 0x39, PT ;  /* 0x000000390300780c */ /* 0x000fc80003fc4270 */
        /* <DEDUP_REMOVED lines=9> */
[----:B------:R-:W-:Y:S02]  /*16510*/  F2FP.F16.F32.PACK_AB R215, RZ, R215 ;  /* 0x000000d7ffd7723e */ /* 0x000fe400000000ff */
[----:B------:R-:W-:Y:S01]  /*16520*/  P2R R11, PR, RZ, 0x4 ;  /* 0x00000004ff0b7803 */ /* 0x000fe20000000000 */
[----:B------:R-:W-:-:S08]  /*16530*/  FMUL R184, R184, R2 ;  /* 0x00000002b8b87220 */ /* 0x000fd00000400000 */
[----:B------:R2:W-:Y:S01]  /*16540*/  @P1 STG.E.U16 desc[UR48][R6.64+0x72], R215 ;  /* 0x000072d706001986 */ /* 0x0005e2000c101530 */
[----:B------:R-:W-:-:S04]  /*16550*/  ISETP.GT.AND P1, PT, R3, 0x20, PT ;  /* 0x000000200300780c */ /* 0x000fc80003f24270 */
[C---:B------:R-:W-:Y:S02]  /*16560*/  ISETP.GT.AND P2, PT, R0.reuse, 0x80, P1 ;  /* 0x000000800000780c */ /* 0x040fe40000f44270 */
[----:B------:R-:W-:Y:S02]  /*16570*/  F2FP.F16.F32.PACK_AB R184, RZ, R184 ;  /* 0x000000b8ffb8723e */ /* 0x000fe400000000ff */
[----:B------:R-:W-:Y:S01]  /*16580*/  ISETP.GT.AND P1, PT, R0, 0x88, P1 ;  /* 0x000000880000780c */ /* 0x000fe20000f24270 */
[-C--:B------:R-:W-:Y:S01]  /*16590*/  FMUL R185, R185, R2.reuse ;  /* 0x00000002b9b97220 */ /* 0x080fe20000400000 */
[----:B------:R-:W-:-:S07]  /*165a0*/  FMUL R186, R186, R2 ;  /* 0x00000002baba7220 */ /* 0x000fce0000400000 */
[----:B------:R2:W-:Y:S01]  /*165b0*/  @P2 STG.E.U16 desc[UR48][R8.64+0x40], R184 ;  /* 0x000040b808002986 */ /* 0x0005e2000c101530 */
[C---:B------:R-:W-:Y:S02]  /*165c0*/  ISETP.GT.AND P2, PT, R0.reuse, 0x80, P0 ;  /* 0x000000800000780c */ /* 0x040fe40000744270 */
[----:B------:R-:W-:Y:S01]  /*165d0*/  ISETP.GT.AND P0, PT, R0, 0x88, P0 ;  /* 0x000000880000780c */ /* 0x000fe20000704270 */
[----:B------:R-:W-:Y:S01]  /*165e0*/  FMUL R187, R187, R2 ;  /* 0x00000002bbbb7220 */ /* 0x000fe20000400000 */
[----:B------:R-:W-:Y:S02]  /*165f0*/  F2FP.F16.F32.PACK_AB R185, RZ, R185 ;  /* 0x000000b9ffb9723e */ /* 0x000fe400000000ff */
[----:B------:R-:W-:Y:S02]  /*16600*/  F2FP.F16.F32.PACK_AB R186, RZ, R186 ;  /* 0x000000baffba723e */ /* 0x000fe400000000ff */
[----:B------:R-:W-:-:S05]  /*16610*/  F2FP.F16.F32.PACK_AB R187, RZ, R187 ;  /* 0x000000bbffbb723e */ /* 0x000fca00000000ff */
[----:B------:R2:W-:Y:S04]  /*16620*/  @P2 STG.E.U16 desc[UR48][R8.64+0x42], R185 ;  /* 0x000042b908002986 */ /* 0x0005e8000c101530 */
[----:B------:R2:W-:Y:S01]  /*16630*/  @P1 STG.E.U16 desc[UR48][R14.64+0x40], R186 ;  /* 0x000040ba0e001986 */ /* 0x0005e2000c101530 */
[----:B------:R-:W-:-:S03]  /*16640*/  ISETP.NE.AND P1, PT, R10, RZ, PT ;  /* 0x000000ff0a00720c */ /* 0x000fc60003f25270 */
[----:B------:R2:W-:Y:S01]  /*16650*/  @P0 STG.E.U16 desc[UR48][R14.64+0x42], R187 ;  /* 0x000042bb0e000986 */ /* 0x0005e2000c101530 */
[----:B------:R-:W-:Y:S01]  /*16660*/  ISETP.GT.AND P0, PT, R0, 0x80, P1 ;  /* 0x000000800000780c */ /* 0x000fe20000f04270 */
[----:B------:R-:W-:Y:S01]  /*16670*/  FMUL R188, R188, R2 ;  /* 0x00000002bcbc7220 */ /* 0x000fe20000400000 */
[----:B------:R-:W-:-:S04]  /*16680*/  ISETP.NE.AND P2, PT, R11, RZ, PT ;  /* 0x000000ff0b00720c */ /* 0x000fc80003f45270 */
[----:B------:R-:W-:Y:S02]  /*16690*/  F2FP.F16.F32.PACK_AB R188, RZ, R188 ;  /* 0x000000bcffbc723e */ /* 0x000fe400000000ff */
[----:B------:R-:W-:Y:S01]  /*166a0*/  ISETP.GT.AND P1, PT, R0, 0x88, P1 ;  /* 0x000000880000780c */ /* 0x000fe20000f24270 */
[----:B------:R-:W-:-:S04]  /*166b0*/  FMUL R189, R189, R2 ;  /* 0x00000002bdbd7220 */ /* 0x000fc80000400000 */
[----:B------:R2:W-:Y:S01]  /*166c0*/  @P0 STG.E.U16 desc[UR48][R8.64+0x50], R188 ;  /* 0x000050bc08000986 */ /* 0x0005e2000c101530 */
[----:B------:R-:W-:Y:S01]  /*166d0*/  ISETP.GT.AND P0, PT, R0, 0x80, P2 ;  /* 0x000000800000780c */ /* 0x000fe20001704270 */
[----:B------:R-:W-:Y:S01]  /*166e0*/  FMUL R190, R190, R2 ;  /* 0x00000002bebe7220 */ /* 0x000fe20000400000 */
[----:B------:R-:W-:-:S04]  /*166f0*/  F2FP.F16.F32.PACK_AB R189, RZ, R189 ;  /* 0x000000bdffbd723e */ /* 0x000fc800000000ff */
[----:B------:R-:W-:Y:S02]  /*16700*/  F2FP.F16.F32.PACK_AB R190, RZ, R190 ;  /* 0x000000beffbe723e */ /* 0x000fe400000000ff */
[----:B------:R-:W-:Y:S01]  /*16710*/  ISETP.GT.AND P2, PT, R0, 0x88, P2 ;  /* 0x000000880000780c */ /* 0x000fe20001744270 */
[----:B------:R-:W-:-:S04]  /*16720*/  FMUL R191, R191, R2 ;  /* 0x00000002bfbf7220 */ /* 0x000fc80000400000 */
[----:B------:R2:W-:Y:S01]  /*16730*/  @P0 STG.E.U16 desc[UR48][R8.64+0x52], R189 ;  /* 0x000052bd08000986 */ /* 0x0005e2000c101530 */
[----:B------:R-:W-:-:S03]  /*16740*/  ISETP.GT.AND P0, PT, R0, 0x80, P4 ;  /* 0x000000800000780c */ /* 0x000fc60002704270 */
[----:B------:R2:W-:Y:S01]  /*16750*/  @P1 STG.E.U16 desc[UR48][R14.64+0x50], R190 ;  /* 0x000050be0e001986 */ /* 0x0005e2000c101530 */
[----:B------:R-:W-:Y:S01]  /*16760*/  ISETP.GT.AND P1, PT, R0, 0x80, P3 ;  /* 0x000000800000780c */ /* 0x000fe20001f24270 */
[-C--:B------:R-:W-:Y:S01]  /*16770*/  FMUL R193, R193, R2.reuse ;  /* 0x00000002c1c17220 */ /* 0x080fe20000400000 */
[----:B------:R-:W-:Y:S01]  /*16780*/  FMUL R192, R192, R2 ;  /* 0x00000002c0c07220 */ /* 0x000fe20000400000 */
[----:B------:R-:W-:-:S03]  /*16790*/  F2FP.F16.F32.PACK_AB R191, RZ, R191 ;  /* 0x000000bfffbf723e */ /* 0x000fc600000000ff */
[----:B------:R-:W-:Y:S02]  /*167a0*/  F2FP.F16.F32.PACK_AB R193, RZ, R193 ;  /* 0x000000c1ffc1723e */ /* 0x000fe400000000ff */
[----:B------:R-:W-:Y:S01]  /*167b0*/  F2FP.F16.F32.PACK_AB R192, RZ, R192 ;  /* 0x000000c0ffc0723e */ /* 0x000fe200000000ff */
[----:B------:R2:W-:Y:S01]  /*167c0*/  @P2 STG.E.U16 desc[UR48][R14.64+0x52], R191 ;  /* 0x000052bf0e002986 */ /* 0x0005e2000c101530 */
[C---:B------:R-:W-:Y:S02]  /*167d0*/  ISETP.GT.AND P3, PT, R0.reuse, 0x88, P3 ;  /* 0x000000880000780c */ /* 0x040fe40001f64270 */
[C---:B------:R-:W-:Y:S01]  /*167e0*/  ISETP.GT.AND P4, PT, R0.reuse, 0x88, P4 ;  /* 0x000000880000780c */ /* 0x040fe20002784270 */
[----:B------:R2:W-:Y:S01]  /*167f0*/  @P0 STG.E.U16 desc[UR48][R8.64+0x62], R193 ;  /* 0x000062c108000986 */ /* 0x0005e2000c101530 */
[----:B------:R-:W-:Y:S01]  /*16800*/  ISETP.GT.AND P0, PT, R0, 0x80, P6 ;  /* 0x000000800000780c */ /* 0x000fe20003704270 */
[-C--:B------:R-:W-:Y:S02]  /*16810*/  FMUL R194, R194, R2.reuse ;  /* 0x00000002c2c27220 */ /* 0x080fe40000400000 */
[----:B------:R2:W-:Y:S01]  /*16820*/  @P1 STG.E.U16 desc[UR48][R8.64+0x60], R192 ;  /* 0x000060c008001986 */ /* 0x0005e2000c101530 */
[----:B------:R-:W-:Y:S01]  /*16830*/  ISETP.GT.AND P1, PT, R0, 0x80, P5 ;  /* 0x000000800000780c */ /* 0x000fe20002f24270 */
[-C--:B------:R-:W-:Y:S01]  /*16840*/  FMUL R195, R195, R2.reuse ;  /* 0x00000002c3c37220 */ /* 0x080fe20000400000 */
[-C--:B------:R-:W-:Y:S01]  /*16850*/  FMUL R197, R197, R2.reuse ;  /* 0x00000002c5c57220 */ /* 0x080fe20000400000 */
[----:B------:R-:W-:Y:S01]  /*16860*/  FMUL R196, R196, R2 ;  /* 0x00000002c4c47220 */ /* 0x000fe20000400000 */
[----:B------:R-:W-:-:S02]  /*16870*/  F2FP.F16.F32.PACK_AB R194, RZ, R194 ;  /* 0x000000c2ffc2723e */ /* 0x000fc400000000ff */
[----:B------:R-:W-:Y:S02]  /*16880*/  F2FP.F16.F32.PACK_AB R195, RZ, R195 ;  /* 0x000000c3ffc3723e */ /* 0x000fe400000000ff */
[----:B------:R-:W-:Y:S02]  /*16890*/  F2FP.F16.F32.PACK_AB R197, RZ, R197 ;  /* 0x000000c5ffc5723e */ /* 0x000fe400000000ff */
[----:B------:R-:W-:Y:S01]  /*168a0*/  F2FP.F16.F32.PACK_AB R196, RZ, R196 ;  /* 0x000000c4ffc4723e */ /* 0x000fe200000000ff */
[----:B------:R2:W-:Y:S01]  /*168b0*/  @P3 STG.E.U16 desc[UR48][R14.64+0x60], R194 ;  /* 0x000060c20e003986 */ /* 0x0005e2000c101530 */
[----:B------:R-:W-:-:S03]  /*168c0*/  ISETP.GT.AND P2, PT, R3, 0x40, PT ;  /* 0x000000400300780c */ /* 0x000fc60003f44270 */
[----:B------:R2:W-:Y:S01]  /*168d0*/  @P4 STG.E.U16 desc[UR48][R14.64+0x62], R195 ;  /* 0x000062c30e004986 */ /* 0x0005e2000c101530 */
[C---:B------:R-:W-:Y:S02]  /*168e0*/  ISETP.GT.AND P5, PT, R0.reuse, 0x88, P5 ;  /* 0x000000880000780c */ /* 0x040fe40002fa4270 */
[----:B------:R-:W-:Y:S01]  /*168f0*/  ISETP.GT.AND P6, PT, R0, 0x88, P6 ;  /* 0x000000880000780c */ /* 0x000fe200037c4270 */
[----:B------:R2:W-:Y:S01]  /*16900*/  @P0 STG.E.U16 desc[UR48][R8.64+0x72], R197 ;  /* 0x000072c508000986 */ /* 0x0005e2000c101530 */
[----:B------:R-:W-:-:S03]  /*16910*/  ISETP.GT.AND P0, PT, R3, 0x41, PT ;  /* 0x000000410300780c */ /* 0x000fc60003f04270 */
[----:B------:R2:W-:Y:S01]  /*16920*/  @P1 STG.E.U16 desc[UR48][R8.64+0x70], R196 ;  /* 0x000070c408001986 */ /* 0x0005e2000c101530 */
[----:B------:R-:W-:Y:S01]  /*16930*/  ISETP.GT.AND P1, PT, R0, RZ, P2 ;  /* 0x000000ff0000720c */ /* 0x000fe20001724270 */
[-C--:B------:R-:W-:Y:S01]  /*16940*/  FMUL R198, R198, R2.reuse ;  /* 0x00000002c6c67220 */ /* 0x080fe20000400000 */
[-C--:B------:R-:W-:Y:S01]  /*16950*/  FMUL R199, R199, R2.reuse ;  /* 0x00000002c7c77220 */ /* 0x080fe20000400000 */
[-C--:B------:R-:W-:Y:S01]  /*16960*/  FMUL R168, R168, R2.reuse ;  /* 0x00000002a8a87220 */ /* 0x080fe20000400000 */
[C---:B------:R-:W-:Y:S02]  /*16970*/  ISETP.GT.AND P3, PT, R0.reuse, RZ, P0 ;  /* 0x000000ff0000720c */ /* 0x040fe40000764270 */
[----:B------:R-:W-:Y:S01]  /*16980*/  ISETP.GT.AND P2, PT, R0, 0x8, P2 ;  /* 0x000000080000780c */ /* 0x000fe20001744270 */
[----:B------:R-:W-:Y:S01]  /*16990*/  FMUL R169, R169, R2 ;  /* 0x00000002a9a97220 */ /* 0x000fe20000400000 */
[----:B------:R-:W-:Y:S01]  /*169a0*/  F2FP.F16.F32.PACK_AB R198, RZ, R198 ;  /* 0x000000c6ffc6723e */ /* 0x000fe200000000ff */
[----:B------:R-:W-:Y:S01]  /*169b0*/  FMUL R170, R170, R2 ;  /* 0x00000002aaaa7220 */ /* 0x000fe20000400000 */
[----:B------:R-:W-:-:S02]  /*169c0*/  F2FP.F16.F32.PACK_AB R199, RZ, R199 ;  /* 0x000000c7ffc7723e */ /* 0x000fc400000000ff */
[----:B------:R-:W-:Y:S02]  /*169d0*/  F2FP.F16.F32.PACK_AB R168, RZ, R168 ;  /* 0x000000a8ffa8723e */ /* 0x000fe400000000ff */
[----:B------:R-:W-:Y:S01]  /*169e0*/  ISETP.GT.AND P4, PT, R0, 0x8, P0 ;  /* 0x000000080000780c */ /* 0x000fe20000784270 */
[----:B------:R-:W-:Y:S01]  /*169f0*/  FMUL R171, R171, R2 ;  /* 0x00000002abab7220 */ /* 0x000fe20000400000 */
[----:B------:R-:W-:Y:S01]  /*16a00*/  F2FP.F16.F32.PACK_AB R169, RZ, R169 ;  /* 0x000000a9ffa9723e */ /* 0x000fe200000000ff */
[----:B------:R2:W-:Y:S01]  /*16a10*/  @P5 STG.E.U16 desc[UR48][R14.64+0x70], R198 ;  /* 0x000070c60e005986 */ /* 0x0005e2000c101530 */
[----:B------:R-:W-:-:S03]  /*16a20*/  F2FP.F16.F32.PACK_AB R170, RZ, R170 ;  /* 0x000000aaffaa723e */ /* 0x000fc600000000ff */
[----:B------:R2:W-:Y:S01]  /*16a30*/  @P6 STG.E.U16 desc[UR48][R14.64+0x72], R199 ;  /* 0x000072c70e006986 */ /* 0x0005e2000c101530 */
[----:B------:R-:W-:-:S03]  /*16a40*/  F2FP.F16.F32.PACK_AB R171, RZ, R171 ;  /* 0x000000abffab723e */ /* 0x000fc600000000ff */
[----:B------:R2:W-:Y:S01]  /*16a50*/  @P1 STG.E.U16 desc[UR48][R4.64+0x80], R168 ;  /* 0x000080a804001986 */ /* 0x0005e2000c101530 */
[----:B------:R-:W-:-:S03]  /*16a60*/  ISETP.GT.AND P1, PT, R3, 0x48, PT ;  /* 0x000000480300780c */ /* 0x000fc60003f24270 */
[----:B------:R2:W-:Y:S01]  /*16a70*/  @P3 STG.E.U16 desc[UR48][R4.64+0x82], R169 ;  /* 0x000082a904003986 */ /* 0x0005e2000c101530 */
[----:B------:R-:W-:-:S03]  /*16a80*/  ISETP.GT.AND P3, PT, R0, RZ, P1 ;  /* 0x000000ff0000720c */ /* 0x000fc60000f64270 */
[----:B------:R2:W-:Y:S01]  /*16a90*/  @P2 STG.E.U16 desc[UR48][R6.64+0x80], R170 ;  /* 0x000080aa06002986 */ /* 0x0005e2000c101530 */
[----:B------:R-:W-:Y:S01]  /*16aa0*/  ISETP.GT.AND P2, PT, R3, 0x49, PT ;  /* 0x000000490300780c */ /* 0x000fe20003f44270 */
[-C--:B------:R-:W-:Y:S02]  /*16ab0*/  FMUL R172, R172, R2.reuse ;  /* 0x00000002acac7220 */ /* 0x080fe40000400000 */
[----:B------:R2:W-:Y:S01]  /*16ac0*/  @P4 STG.E.U16 desc[UR48][R6.64+0x82], R171 ;  /* 0x000082ab06004986 */ /* 0x0005e2000c101530 */
[----:B------:R-:W-:Y:S01]  /*16ad0*/  ISETP.GT.AND P4, PT, R0, RZ, P2 ;  /* 0x000000ff0000720c */ /* 0x000fe20001784270 */
[----:B------:R-:W-:Y:S01]  /*16ae0*/  FMUL R173, R173, R2 ;  /* 0x00000002adad7220 */ /* 0x000fe20000400000 */
[----:B------:R-:W-:-:S04]  /*16af0*/  F2FP.F16.F32.PACK_AB R172, RZ, R172 ;  /* 0x000000acffac723e */ /* 0x000fc800000000ff */
[----:B------:R-:W-:Y:S01]  /*16b00*/  F2FP.F16.F32.PACK_AB R173, RZ, R173 ;  /* 0x000000adffad723e */ /* 0x000fe200000000ff */
        /* <DEDUP_REMOVED lines=12> */
[----:B------:R-:W-:Y:S02]  /*16bd0*/  ISETP.GT.AND P4, PT, R0, RZ, P3 ;  /* 0x000000ff0000720c */ /* 0x000fe40001f84270 */
[----:B------:R-:W-:Y:S01]  /*16be0*/  F2FP.F16.F32.PACK_AB R176, RZ, R176 ;  /* 0x000000b0ffb0723e */ /* 0x000fe200000000ff */
[----:B------:R-:W-:-:S10]  /*16bf0*/  FMUL R177, R177, R2 ;  /* 0x00000002b1b17220 */ /* 0x000fd40000400000 */
        /* <DEDUP_REMOVED lines=17> */
[----:B------:R-:W-:Y:S01]  /*16d10*/  P2R R11, PR, RZ, 0x2 ;  /* 0x00000002ff0b7803 */ /* 0x000fe20000000000 */
        /* <DEDUP_REMOVED lines=623> */
[----:B------:R-:W-:-:S03]  /*19410*/  ISETP.GT.AND P1, PT, R0, 0x80, P5 ;  /* 0x000000800000780c */ /* 0x000fc60002f24270 */
[----:B------:R2:W-:Y:S01]  /*19420*/  @P0 STG.E.U16 desc[UR48][R8.64+0x1a2], R33 ;  /* 0x0001a22108000986 */ /* 0x0005e2000c101530 */
[----:B------:R-:W-:Y:S01]  /*19430*/  ISETP.GT.AND P0, PT, R0, 0x80, P6 ;  /* 0x000000800000780c */ /* 0x000fe20003704270 */
[-C--:B------:R-:W-:Y:S01]  /*19440*/  FMUL R34, R34, R2.reuse ;  /* 0x0000000222227220 */ /* 0x080fe20000400000 */
[C---:B------:R-:W-:Y:S01]  /*19450*/  ISETP.GT.AND P5, PT, R0.reuse, 0x88, P5 ;  /* 0x000000880000780c */ /* 0x040fe20002fa4270 */
[-C--:B------:R-:W-:Y:S01]  /*19460*/  FMUL R35, R35, R2.reuse ;  /* 0x0000000223237220 */ /* 0x080fe20000400000 */
[----:B------:R-:W-:Y:S01]  /*19470*/  ISETP.GT.AND P6, PT, R0, 0x88, P6 ;  /* 0x000000880000780c */ /* 0x000fe200037c4270 */
[-C--:B------:R-:W-:Y:S01]  /*19480*/  FMUL R36, R36, R2.reuse ;  /* 0x0000000224247220 */ /* 0x080fe20000400000 */
[-C--:B------:R-:W-:Y:S01]  /*19490*/  FMUL R37, R37, R2.reuse ;  /* 0x0000000225257220 */ /* 0x080fe20000400000 */
[-C--:B------:R-:W-:Y:S01]  /*194a0*/  FMUL R38, R38, R2.reuse ;  /* 0x0000000226267220 */ /* 0x080fe20000400000 */
[----:B------:R-:W-:Y:S01]  /*194b0*/  FMUL R39, R39, R2 ;  /* 0x0000000227277220 */ /* 0x000fe20000400000 */
[----:B------:R-:W-:-:S02]  /*194c0*/  F2FP.F16.F32.PACK_AB R34, RZ, R34 ;  /* 0x00000022ff22723e */ /* 0x000fc400000000ff */
[----:B------:R-:W-:Y:S02]  /*194d0*/  F2FP.F16.F32.PACK_AB R35, RZ, R35 ;  /* 0x00000023ff23723e */ /* 0x000fe400000000ff */
[----:B------:R-:W-:Y:S02]  /*194e0*/  F2FP.F16.F32.PACK_AB R36, RZ, R36 ;  /* 0x00000024ff24723e */ /* 0x000fe400000000ff */
[----:B------:R-:W-:Y:S02]  /*194f0*/  F2FP.F16.F32.PACK_AB R37, RZ, R37 ;  /* 0x00000025ff25723e */ /* 0x000fe400000000ff */
[----:B------:R-:W-:Y:S02]  /*19500*/  F2FP.F16.F32.PACK_AB R38, RZ, R38 ;  /* 0x00000026ff26723e */ /* 0x000fe400000000ff */
[----:B------:R-:W-:Y:S01]  /*19510*/  F2FP.F16.F32.PACK_AB R39, RZ, R39 ;  /* 0x00000027ff27723e */ /* 0x000fe200000000ff */
[----:B------:R2:W-:Y:S04]  /*19520*/  @P3 STG.E.U16 desc[UR48][R14.64+0x1a0], R34 ;  /* 0x0001a0220e003986 */ /* 0x0005e8000c101530 */
[----:B------:R2:W-:Y:S04]  /*19530*/  @P4 STG.E.U16 desc[UR48][R14.64+0x1a2], R35 ;  /* 0x0001a2230e004986 */ /* 0x0005e8000c101530 */
[----:B------:R2:W-:Y:S04]  /*19540*/  @P1 STG.E.U16 desc[UR48][R8.64+0x1b0], R36 ;  /* 0x0001b02408001986 */ /* 0x0005e8000c101530 */
[----:B------:R2:W-:Y:S04]  /*19550*/  @P0 STG.E.U16 desc[UR48][R8.64+0x1b2], R37 ;  /* 0x0001b22508000986 */ /* 0x0005e8000c101530 */
[----:B------:R2:W-:Y:S04]  /*19560*/  @P5 STG.E.U16 desc[UR48][R14.64+0x1b0], R38 ;  /* 0x0001b0260e005986 */ /* 0x0005e8000c101530 */
[----:B------:R2:W-:Y:S02]  /*19570*/  @P6 STG.E.U16 desc[UR48][R14.64+0x1b2], R39 ;  /* 0x0001b2270e006986 */ /* 0x0005e4000c101530 */
.L_x_476:
[----:B------:R-:W-:Y:S05]  /*19580*/  BSYNC B0 ;  /* 0x0000000000007941 */ /* 0x000fea0003800000 */
.L_x_32:
[----:B0-2---:R-:W2:Y:S04]  /*19590*/  LDL.LU R5, [R1+0x90] ;  /* 0x0000900001057983 */ /* 0x005ea80000300800 */
[----:B------:R-:W2:Y:S01]  /*195a0*/  LDL.LU R4, [R1+0x94] ;  /* 0x0000940001047983 */ /* 0x000ea20000300800 */
[----:B------:R-:W-:Y:S01]  /*195b0*/  ULDC UR4, c[0x0][0xc] ;  /* 0x0000030000047ab9 */ /* 0x000fe20000000800 */
[----:B------:R-:W-:Y:S01]  /*195c0*/  ULDC UR5, c[0x0][0x10] ;  /* 0x0000040000057ab9 */ /* 0x000fe20000000800 */
[----:B------:R-:W2:Y:S01]  /*195d0*/  LDC R3, c[0x0][0x14] ;  /* 0x00000500ff037b82 */ /* 0x000ea20000000800 */
[----:B------:R-:W-:Y:S01]  /*195e0*/  UIMAD.WIDE.U32 UR4, UR4, UR5, URZ ;  /* 0x00000005040472a5 */ /* 0x000fe2000f8e003f */
[----:B------:R0:W5:Y:S01]  /*195f0*/  LDL R29, [R1+0x98] ;  /* 0x00009800011d7983 */ /* 0x0001620000100800 */
[----:B------:R-:W-:Y:S01]  /*19600*/  PRMT R0, RZ, 0x7610, R0 ;  /* 0x00007610ff007816 */ /* 0x000fe20000000000 */
[----:B------:R-:W-:-:S03]  /*19610*/  IMAD.MOV.U32 R22, RZ, RZ, -0x1 ;  /* 0xffffffffff167424 */ /* 0x000fc600078e00ff */
[----:B--2---:R-:W-:-:S04]  /*19620*/  IMAD.WIDE.U32 R4, R3, UR4, R4 ;  /* 0x0000000403047c25 */ /* 0x004fc8000f8e0004 */
[----:B------:R-:W-:Y:S01]  /*19630*/  IMAD R3, R3, UR5, RZ ;  /* 0x0000000503037c24 */ /* 0x000fe2000f8e02ff */
[----:B------:R-:W-:Y:S01]  /*19640*/  ULDC.64 UR4, c[0x0][0x650] ;  /* 0x0001940000047ab9 */ /* 0x000fe20000000a00 */
[----:B------:R-:W-:Y:S01]  /*19650*/  IMAD.MOV.U32 R23, RZ, RZ, R4 ;  /* 0x000000ffff177224 */ /* 0x000fe200078e0004 */
[----:B------:R-:W-:Y:S01]  /*19660*/  ISETP.GE.U32.AND P0, PT, R4, UR4, PT ;  /* 0x0000000404007c0c */ /* 0x000fe2000bf06070 */
[----:B------:R-:W-:Y:S01]  /*19670*/  IMAD.IADD R25, R5, 0x1, R3 ;  /* 0x0000000105197824 */ /* 0x000fe200078e0203 */
[----:B------:R-:W-:-:S04]  /*19680*/  MOV R3, 0xffffffff ;  /* 0xffffffff00037802 */ /* 0x000fc80000000f00 */
[----:B------:R0:W-:Y:S01]  /*19690*/  STL [R1+0x90], R25 ;  /* 0x0000901901007387 */ /* 0x0001e20000100800 */
[----:B------:R-:W-:-:S03]  /*196a0*/  ISETP.GE.U32.AND.EX P0, PT, R25, UR5, PT, P0 ;  /* 0x0000000519007c0c */ /* 0x000fc6000bf06100 */
[----:B------:R0:W-:Y:S04]  /*196b0*/  STL [R1+0x94], R23 ;  /* 0x0000941701007387 */ /* 0x0001e80000100800 */
[----:B------:R0:W-:Y:S06]  /*196c0*/  STL [R1+0x8c], R3 ;  /* 0x00008c0301007387 */ /* 0x0001ec0000100800 */
[----:B------:R-:W-:Y:S05]  /*196d0*/  @P0 BRA `(.L_x_477) ;  /* 0x0000000400780947 */ /* 0x000fea0003800000 */
[----:B------:R-:W2:Y:S01]  /*196e0*/  S2R R18, SR_CTAID.X ;  /* 0x0000000000127919 */ /* 0x000ea20000002500 */
[----:B---3--:R-:W3:Y:S01]  /*196f0*/  LDC.64 R10, c[0x0][0x628] ;  /* 0x00018a00ff0a7b82 */ /* 0x008ee20000000a00 */
[----:B------:R-:W-:Y:S01]  /*19700*/  ULDC UR4, c[0x0][0x150] ;  /* 0x0000540000047ab9 */ /* 0x000fe20000000800 */
[----:B----4-:R-:W-:Y:S01]  /*19710*/  IMAD.MOV.U32 R8, RZ, RZ, R23 ;  /* 0x000000ffff087224 */ /* 0x010fe200078e0017 */
[----:B------:R-:W4:Y:S01]  /*19720*/  S2R R20, SR_CTAID.Y ;  /* 0x0000000000147919 */ /* 0x000f220000002600 */
[----:B------:R-:W-:-:S04]  /*19730*/  IMAD.MOV.U32 R9, RZ, RZ, R25 ;  /* 0x000000ffff097224 */ /* 0x000fc800078e0019 */
[----:B------:R-:W0:Y:S08]  /*19740*/  LDC R21, c[0x0][0x144] ;  /* 0x00005100ff157b82 */ /* 0x000e300000000800 */
[----:B-1----:R-:W1:Y:S08]  /*19750*/  LDC R12, c[0x0][0x630] ;  /* 0x00018c00ff0c7b82 */ /* 0x002e700000000800 */
[----:B------:R-:W0:Y:S01]  /*19760*/  LDC.64 R14, c[0x0][0x620] ;  /* 0x00018800ff0e7b82 */ /* 0x000e220000000a00 */
[----:B---3--:R-:W-:-:S04]  /*19770*/  ISETP.NE.U32.AND P0, PT, R10, RZ, PT ;  /* 0x000000ff0a00720c */ /* 0x008fc80003f05070 */
[----:B------:R-:W-:Y:S02]  /*19780*/  ISETP.NE.AND.EX P0, PT, R11, RZ, PT, P0 ;  /* 0x000000ff0b00720c */ /* 0x000fe40003f05300 */
[----:B--2---:R-:W-:-:S05]  /*19790*/  I2FP.F32.U32 R0, R18 ;  /* 0x0000001200007245 */ /* 0x004fca0000201000 */
[----:B------:R-:W-:-:S04]  /*197a0*/  FMUL R0, R0, UR4 ;  /* 0x0000000400007c20 */ /* 0x000fc80008400000 */
[----:B------:R2:W3:Y:S02]  /*197b0*/  F2I.U32.TRUNC.NTZ R19, R0 ;  /* 0x0000000000137305 */ /* 0x0004e4000020f000 */
[----:B-1--4-:R-:W-:Y:S05]  /*197c0*/  @!P0 BRA `(.L_x_478) ;  /* 0x0000000000288947 */ /* 0x012fea0003800000 */
[----:B--2---:R-:W0:Y:S02]  /*197d0*/  LDC R0, c[0x0][0x634] ;  /* 0x00018d00ff007b82 */ /* 0x004e240000000800 */
[----:B0-----:R-:W-:-:S05]  /*197e0*/  IADD3 R3, P0, R23, R0, RZ ;  /* 0x0000000017037210 */ /* 0x001fca0007f1e0ff */
[----:B------:R-:W-:-:S04]  /*197f0*/  IMAD.X R13, RZ, RZ, R25, P0 ;  /* 0x000000ffff0d7224 */ /* 0x000fc800000e0619 */
[----:B------:R-:W-:-:S04]  /*19800*/  IMAD.WIDE.U32 R4, R13, R10, RZ ;  /* 0x0000000a0d047225 */ /* 0x000fc800078e00ff */
[----:B------:R-:W-:-:S04]  /*19810*/  IMAD.WIDE.U32 R6, P0, R3, R11, R4 ;  /* 0x0000000b03067225 */ /* 0x000fc80007800004 */
[----:B------:R-:W-:Y:S01]  /*19820*/  IMAD.WIDE.U32 R4, R3, R10, RZ ;  /* 0x0000000a03047225 */ /* 0x000fe200078e00ff */
[----:B------:R-:W-:-:S03]  /*19830*/  IADD3.X R9, RZ, RZ, RZ, P0, !PT ;  /* 0x000000ffff097210 */ /* 0x000fc600007fe4ff */
[----:B------:R-:W-:Y:S01]  /*19840*/  IMAD.MOV.U32 R8, RZ, RZ, R7 ;  /* 0x000000ffff087224 */ /* 0x000fe200078e0007 */
[----:B------:R-:W-:-:S05]  /*19850*/  IADD3 RZ, P0, R5, R6, RZ ;  /* 0x0000000605ff7210 */ /* 0x000fca0007f1e0ff */
[----:B------:R-:W-:-:S08]  /*19860*/  IMAD.WIDE.U32.X R8, R13, R11, R8, P0 ;  /* 0x0000000b0d087225 */ /* 0x000fd000000e0408 */
.L_x_478:
[-CC-:B------:R-:W-:Y:S01]  /*19870*/  SHF.R.U64 R13, R8, R12.reuse, R9.reuse ;  /* 0x0000000c080d7219 */ /* 0x180fe20000001209 */
[----:B------:R-:W1:Y:S01]  /*19880*/  LDC.64 R26, c[0x0][0x640] ;  /* 0x00019000ff1a7b82 */ /* 0x000e620000000a00 */
[----:B--2---:R-:W-:Y:S01]  /*19890*/  SHF.R.U32.HI R0, RZ, R12, R9 ;  /* 0x0000000cff007219 */ /* 0x004fe20000011609 */
[----:B---3--:R-:W-:Y:S01]  /*198a0*/  IMAD.MOV R19, RZ, RZ, -R19 ;  /* 0x000000ffff137224 */ /* 0x008fe200078e0a13 */
[----:B0-----:R-:W-:Y:S01]  /*198b0*/  IADD3 R3, P0, RZ, -R13, RZ ;  /* 0x8000000dff037210 */ /* 0x001fe20007f1e0ff */
[----:B------:R-:W-:Y:S01]  /*198c0*/  ULDC UR4, c[0x0][0x154] ;  /* 0x0000550000047ab9 */ /* 0x000fe20000000800 */
[----:B------:R-:W-:Y:S01]  /*198d0*/  MOV R4, R23 ;  /* 0x0000001700047202 */ /* 0x000fe20000000f00 */
[----:B------:R-:W-:Y:S01]  /*198e0*/  IMAD R22, R21, R19, R18 ;  /* 0x0000001315167224 */ /* 0x000fe200078e0212 */
[----:B------:R-:W-:Y:S01]  /*198f0*/  MOV R7, 0x1 ;  /* 0x0000000100077802 */ /* 0x000fe20000000f00 */
[----:B------:R-:W0:Y:S01]  /*19900*/  LDC R6, c[0x0][0x618] ;  /* 0x00018600ff067b82 */ /* 0x000e220000000800 */
[----:B------:R-:W-:-:S04]  /*19910*/  IMAD.X R5, RZ, RZ, ~R0, P0 ;  /* 0x000000ffff057224 */ /* 0x000fc800000e0e00 */
[-C--:B------:R-:W-:Y:S02]  /*19920*/  IMAD R0, R5, R14.reuse, RZ ;  /* 0x0000000e05007224 */ /* 0x080fe400078e02ff */
[----:B------:R-:W-:Y:S01]  /*19930*/  IMAD.MOV.U32 R5, RZ, RZ, R25 ;  /* 0x000000ffff057224 */ /* 0x000fe200078e0019 */
[----:B------:R-:W2:Y:S01]  /*19940*/  LDC R8, c[0x0][0x608] ;  /* 0x00018200ff087b82 */ /* 0x000ea20000000800 */
[----:B------:R-:W-:-:S04]  /*19950*/  IMAD.WIDE.U32 R4, R3, R14, R4 ;  /* 0x0000000e03047225 */ /* 0x000fc800078e0004 */
[----:B------:R-:W-:-:S03]  /*19960*/  IMAD R3, R3, R15, R0 ;  /* 0x0000000f03037224 */ /* 0x000fc600078e0200 */
[----:B------:R-:W3:Y:S01]  /*19970*/  LDC R24, c[0x0][0x658] ;  /* 0x00019600ff187b82 */ /* 0x000ee20000000800 */
[----:B------:R-:W-:Y:S01]  /*19980*/  I2FP.F32.U32 R0, R20 ;  /* 0x0000001400007245 */ /* 0x000fe20000201000 */
[----:B------:R-:W-:Y:S01]  /*19990*/  IMAD.IADD R3, R5, 0x1, R3 ;  /* 0x0000000105037824 */ /* 0x000fe200078e0203 */
[----:B-1----:R-:W-:Y:S01]  /*199a0*/  ISETP.NE.U32.AND P0, PT, R26, RZ, PT ;  /* 0x000000ff1a00720c */ /* 0x002fe20003f05070 */
[----:B------:R-:W-:Y:S02]  /*199b0*/  IMAD.MOV.U32 R5, RZ, RZ, -0x1 ;  /* 0xffffffffff057424 */ /* 0x000fe400078e00ff */
[----:B------:R-:W-:Y:S02]  /*199c0*/  FMUL R0, R0, UR4 ;  /* 0x0000000400007c20 */ /* 0x000fe40008400000 */
[----:B------:R-:W1:Y:S01]  /*199d0*/  LDC R19, c[0x0][0x148] ;  /* 0x00005200ff137b82 */ /* 0x000e620000000800 */
[----:B0-----:R-:W-:Y:S01]  /*199e0*/  SHF.R.U64 R12, R4, R6, R3 ;  /* 0x00000006040c7219 */ /* 0x001fe20000001203 */
[----:B------:R0:W4:Y:S01]  /*199f0*/  F2I.U32.TRUNC.NTZ R14, R0 ;  /* 0x00000000000e7305 */ /* 0x000122000020f000 */
[----:B------:R-:W-:-:S02]  /*19a00*/  ISETP.NE.AND.EX P0, PT, R27, RZ, PT, P0 ;  /* 0x000000ff1b00720c */ /* 0x000fc40003f05300 */
[----:B------:R-:W-:-:S03]  /*19a10*/  SHF.R.U32.HI R3, RZ, R6, R3 ;  /* 0x00000006ff037219 */ /* 0x000fc60000011603 */
[----:B------:R-:W0:Y:S01]  /*19a20*/  LDC R18, c[0x0][0x600] ;  /* 0x00018000ff127b82 */ /* 0x000e220000000800 */
[-CC-:B--2---:R-:W-:Y:S02]  /*19a30*/  SHF.R.U64 R10, R12, R8.reuse, R3.reuse ;  /* 0x000000080c0a7219 */ /* 0x184fe40000001203 */
[----:B------:R-:W-:-:S05]  /*19a40*/  SHF.R.U32.HI R3, RZ, R8, R3 ;  /* 0x00000008ff037219 */ /* 0x000fca0000011603 */
[----:B------:R-:W2:Y:S01]  /*19a50*/  LDC R23, c[0x0][0x648] ;  /* 0x00019200ff177b82 */ /* 0x000ea20000000800 */
[-C--:B---3--:R-:W-:Y:S02]  /*19a60*/  SHF.L.U32 R4, R5, R24.reuse, RZ ;  /* 0x0000001805047219 */ /* 0x088fe400000006ff */
[-CC-:B------:R-:W-:Y:S02]  /*19a70*/  SHF.R.U64 R15, R10, R24.reuse, R3.reuse ;  /* 0x000000180a0f7219 */ /* 0x180fe40000001203 */
[----:B------:R-:W-:Y:S02]  /*19a80*/  SHF.R.U32.HI R5, RZ, R24, R3 ;  /* 0x00000018ff057219 */ /* 0x000fe40000011603 */
[----:B------:R-:W-:Y:S01]  /*19a90*/  LOP3.LUT R21, RZ, R4, RZ, 0x33, !PT ;  /* 0x00000004ff157212 */ /* 0x000fe200078e33ff */
[----:B------:R-:W3:Y:S01]  /*19aa0*/  LDC R25, c[0x0][0x638] ;  /* 0x00018e00ff197b82 */ /* 0x000ee20000000800 */
[----:B------:R-:W-:Y:S01]  /*19ab0*/  SHF.L.U32 R24, R7, R24, RZ ;  /* 0x0000001807187219 */ /* 0x000fe200000006ff */
[----:B------:R-:W-:-:S06]  /*19ac0*/  IMAD.MOV.U32 R4, RZ, RZ, R15 ;  /* 0x000000ffff047224 */ /* 0x000fcc00078e000f */
[----:B------:R-:W0:Y:S01]  /*19ad0*/  LDC R28, c[0x0][0x610] ;  /* 0x00018400ff1c7b82 */ /* 0x000e220000000800 */
[----:B----4-:R-:W-:Y:S05]  /*19ae0*/  @!P0 BRA `(.L_x_479) ;  /* 0x0000000000288947 */ /* 0x010fea0003800000 */
[----:B0-----:R-:W0:Y:S02]  /*19af0*/  LDC R0, c[0x0][0x64c] ;  /* 0x00019300ff007b82 */ /* 0x001e240000000800 */
[----:B0-----:R-:W-:-:S05]  /*19b00*/  IADD3 R3, P0, R15, R0, RZ ;  /* 0x000000000f037210 */ /* 0x001fca0007f1e0ff */
[----:B------:R-:W-:-:S04]  /*19b10*/  IMAD.X R11, RZ, RZ, R5, P0 ;  /* 0x000000ffff0b7224 */ /* 0x000fc800000e0605 */
[----:B------:R-:W-:-:S04]  /*19b20*/  IMAD.WIDE.U32 R4, R11, R26, RZ ;  /* 0x0000001a0b047225 */ /* 0x000fc800078e00ff */
[----:B------:R-:W-:-:S04]  /*19b30*/  IMAD.WIDE.U32 R6, P0, R3, R27, R4 ;  /* 0x0000001b03067225 */ /* 0x000fc80007800004 */
[----:B------:R-:W-:Y:S01]  /*19b40*/  IMAD.WIDE.U32 R4, R3, R26, RZ ;  /* 0x0000001a03047225 */ /* 0x000fe200078e00ff */
[----:B------:R-:W-:-:S03]  /*19b50*/  MOV R8, R7 ;  /* 0x0000000700087202 */ /* 0x000fc60000000f00 */
[----:B------:R-:W-:Y:S01]  /*19b60*/  IMAD.X R9, RZ, RZ, RZ, P0 ;  /* 0x000000ffff097224 */ /* 0x000fe200000e06ff */
[----:B------:R-:W-:-:S05]  /*19b70*/  IADD3 RZ, P0, R5, R6, RZ ;  /* 0x0000000605ff7210 */ /* 0x000fca0007f1e0ff */
[----:B------:R-:W-:-:S08]  /*19b80*/  IMAD.WIDE.U32.X R4, R11, R27, R8, P0 ;  /* 0x0000001b0b047225 */ /* 0x000fd000000e0408 */
.L_x_479:
[----:B------:R-:W4:Y:S01]  /*19b90*/  LDC R3, c[0x0][0x65c] ;  /* 0x00019700ff037b82 */ /* 0x000f220000000800 */
[----:B0-2---:R-:W-:Y:S01]  /*19ba0*/  SHF.R.U64 R0, R4, R23, R5 ;  /* 0x0000001704007219 */ /* 0x005fe20000001205 */
[----:B------:R-:W-:Y:S01]  /*19bb0*/  VIADD R5, R18, 0xffffffff ;  /* 0xffffffff12057836 */ /* 0x000fe20000000000 */
[----:B------:R2:W-:Y:S01]  /*19bc0*/  STL [R1+0x8c], R13 ;  /* 0x00008c0d01007387 */ /* 0x0005e20000100800 */
[----:B------:R-:W-:Y:S01]  /*19bd0*/  IMAD.MOV R14, RZ, RZ, -R14 ;  /* 0x000000ffff0e7224 */ /* 0x000fe200078e0a0e */
[----:B------:R-:W-:Y:S01]  /*19be0*/  MOV R6, 0x1 ;  /* 0x0000000100067802 */ /* 0x000fe20000000f00 */
[----:B------:R-:W-:Y:S01]  /*19bf0*/  IMAD.MOV R4, RZ, RZ, -R0 ;  /* 0x000000ffff047224 */ /* 0x000fe200078e0a00 */
[----:B------:R-:W-:Y:S02]  /*19c00*/  LOP3.LUT R5, R12, R5, RZ, 0xc0, !PT ;  /* 0x000000050c057212 */ /* 0x000fe400078ec0ff */
[----:B----4-:R-:W-:Y:S02]  /*19c10*/  ISETP.NE.AND P0, PT, R3, 0x1, PT ;  /* 0x000000010300780c */ /* 0x010fe40003f05270 */
[----:B------:R-:W-:-:S05]  /*19c20*/  LOP3.LUT R3, R10, R21, RZ, 0xc0, !PT ;  /* 0x000000150a037212 */ /* 0x000fca00078ec0ff */
[----:B------:R-:W-:Y:S02]  /*19c30*/  IMAD R3, R24, R0, R3 ;  /* 0x0000000018037224 */ /* 0x000fe400078e0203 */
[----:B---3--:R-:W-:-:S04]  /*19c40*/  IMAD R0, R4, R25, R15 ;  /* 0x0000001904007224 */ /* 0x008fc800078e020f */
[----:B-1----:R-:W-:Y:S02]  /*19c50*/  @P0 IMAD R22, R19, R14, R20 ;  /* 0x0000000e13160224 */ /* 0x002fe400078e0214 */
[----:B------:R-:W-:Y:S01]  /*19c60*/  IMAD R4, R0, R18, R5 ;  /* 0x0000001200047224 */ /* 0x000fe200078e0205 */
[----:B------:R-:W-:Y:S01]  /*19c70*/  PRMT R0, R6, 0x7610, R0 ;  /* 0x0000761006007816 */ /* 0x000fe20000000000 */
[----:B------:R-:W-:-:S05]  /*19c80*/  IMAD R3, R3, R28, R22 ;  /* 0x0000001c03037224 */ /* 0x000fca00078e0216 */
[----:B-----5:R-:W-:Y:S02]  /*19c90*/  SEL R29, R3, R4, !P0 ;  /* 0x00000004031d7207 */ /* 0x020fe40004000000 */
[----:B------:R-:W-:-:S03]  /*19ca0*/  SEL R22, R4, R3, !P0 ;  /* 0x0000000304167207 */ /* 0x000fc60004000000 */
[----:B------:R2:W-:Y:S04]  /*19cb0*/  STL [R1+0x98], R29 ;  /* 0x0000981d01007387 */ /* 0x0005e80000100800 */
.L_x_477:
[----:B------:R-:W-:Y:S01]  /*19cc0*/  LOP3.LUT P0, RZ, R0, 0xff, RZ, 0xc0, !PT ;  /* 0x000000ff00ff7812 */ /* 0x000fe2000780c0ff */
[----:B-----5:R-:W-:-:S12]  /*19cd0*/  IMAD.MOV.U32 R18, RZ, RZ, R29 ;  /* 0x000000ffff127224 */ /* 0x020fd800078e001d */
[----:B------:R-:W-:Y:S05]  /*19ce0*/  @P0 BRA `(.L_x_480) ;  /* 0xfffffe74005c0947 */ /* 0x000fea000383ffff */
[----:B------:R-:W-:Y:S05]  /*19cf0*/  EXIT ;  /* 0x000000000000794d */ /* 0x000fea0003800000 */
.L_x_7:
[----:B------:R-:W2:Y:S01]  /*19d00*/  LDL R20, [R1+0x94] ;  /* 0x0000940001147983 */ /* 0x000ea20000100800 */
[----:B------:R-:W-:-:S03]  /*19d10*/  ULDC.64 UR4, c[0x0][0x650] ;  /* 0x0001940000047ab9 */ /* 0x000fc60000000a00 */
[----:B------:R-:W3:Y:S01]  /*19d20*/  LDL R24, [R1+0x90] ;  /* 0x0000900001187983 */ /* 0x000ee20000100800 */
[----:B------:R-:W-:Y:S01]  /*19d30*/  PRMT R6, RZ, 0x7610, R6 ;  /* 0x00007610ff067816 */ /* 0x000fe20000000006 */
[----:B------:R-:W-:Y:S01]  /*19d40*/  IMAD.MOV.U32 R12, RZ, RZ, -0x1 ;  /* 0xffffffffff0c7424 */ /* 0x000fe200078e00ff */
[----:B------:R-:W-:Y:S01]  /*19d50*/  MOV R13, 0xffffffff ;  /* 0xffffffff000d7802 */ /* 0x000fe20000000f00 */
[----:B------:R-:W-:Y:S01]  /*19d60*/  IMAD.MOV.U32 R17, RZ, RZ, -0x1 ;  /* 0xffffffffff117424 */ /* 0x000fe200078e00ff */
[----:B--2---:R-:W-:-:S04]  /*19d70*/  ISETP.GE.U32.AND P0, PT, R20, UR4, PT ;  /* 0x0000000414007c0c */ /* 0x004fc8000bf06070 */
[----:B---3--:R-:W-:-:S13]  /*19d80*/  ISETP.GE.U32.AND.EX P0, PT, R24, UR5, PT, P0 ;  /* 0x0000000518007c0c */ /* 0x008fda000bf06100 */
[----:B------:R-:W-:Y:S05]  /*19d90*/  @P0 BRA `(.L_x_481) ;  /* 0x0000000400340947 */ /* 0x000fea0003800000 */
[----:B------:R-:W1:Y:S01]  /*19da0*/  LDC.64 R12, c[0x0][0x628] ;  /* 0x00018a00ff0c7b82 */ /* 0x000e620000000a00 */
[----:B------:R-:W-:Y:S02]  /*19db0*/  IMAD.MOV.U32 R10, RZ, RZ, R20 ;  /* 0x000000ffff0a7224 */ /* 0x000fe400078e0014 */
[----:B------:R-:W-:-:S05]  /*19dc0*/  IMAD.MOV.U32 R11, RZ, RZ, R24 ;  /* 0x000000ffff0b7224 */ /* 0x000fca00078e0018 */
[----:B------:R-:W2:Y:S08]  /*19dd0*/  LDC R16, c[0x0][0x630] ;  /* 0x00018c00ff107b82 */ /* 0x000eb00000000800 */
[----:B------:R-:W3:Y:S01]  /*19de0*/  LDC.64 R18, c[0x0][0x620] ;  /* 0x00018800ff127b82 */ /* 0x000ee20000000a00 */
[----:B-1----:R-:W-:-:S04]  /*19df0*/  ISETP.NE.U32.AND P0, PT, R12, RZ, PT ;  /* 0x000000ff0c00720c */ /* 0x002fc80003f05070 */
[----:B------:R-:W-:-:S13]  /*19e00*/  ISETP.NE.AND.EX P0, PT, R13, RZ, PT, P0 ;  /* 0x000000ff0d00720c */ /* 0x000fda0003f05300 */
[----:B--23--:R-:W-:Y:S05]  /*19e10*/  @!P0 BRA `(.L_x_482) ;  /* 0x0000000000288947 */ /* 0x00cfea0003800000 */
[----:B------:R-:W1:Y:S02]  /*19e20*/  LDC R6, c[0x0][0x634] ;  /* 0x00018d00ff067b82 */ /* 0x000e640000000800 */
[----:B-1----:R-:W-:-:S05]  /*19e30*/  IADD3 R11, P0, R20, R6, RZ ;  /* 0x00000006140b7210 */ /* 0x002fca0007f1e0ff */
[----:B0-----:R-:W-:-:S04]  /*19e40*/  IMAD.X R15, RZ, RZ, R24, P0 ;  /* 0x000000ffff0f7224 */ /* 0x001fc800000e0618 */
[----:B------:R-:W-:-:S04]  /*19e50*/  IMAD.WIDE.U32 R6, R15, R12, RZ ;  /* 0x0000000c0f067225 */ /* 0x000fc800078e00ff */
[----:B------:R-:W-:-:S04]  /*19e60*/  IMAD.WIDE.U32 R8, P0, R11, R13, R6 ;  /* 0x0000000d0b087225 */ /* 0x000fc80007800006 */
[----:B------:R-:W-:Y:S01]  /*19e70*/  IMAD.WIDE.U32 R6, R11, R12, RZ ;  /* 0x0000000c0b067225 */ /* 0x000fe200078e00ff */
[----:B------:R-:W-:-:S03]  /*19e80*/  IADD3.X R11, RZ, RZ, RZ, P0, !PT ;  /* 0x000000ffff0b7210 */ /* 0x000fc600007fe4ff */
[----:B------:R-:W-:Y:S01]  /*19e90*/  IMAD.MOV.U32 R10, RZ, RZ, R9 ;  /* 0x000000ffff0a7224 */ /* 0x000fe200078e0009 */
[----:B------:R-:W-:-:S05]  /*19ea0*/  IADD3 RZ, P0, R7, R8, RZ ;  /* 0x0000000807ff7210 */ /* 0x000fca0007f1e0ff */
[----:B------:R-:W-:-:S08]  /*19eb0*/  IMAD.WIDE.U32.X R10, R15, R13, R10, P0 ;  /* 0x0000000d0f0a7225 */ /* 0x000fd000000e040a */
.L_x_482:
[----:B0-----:R-:W0:Y:S01]  /*19ec0*/  LDC.64 R22, c[0x0][0x640] ;  /* 0x00019000ff167b82 */ /* 0x001e220000000a00 */
[-CC-:B------:R-:W-:Y:S02]  /*19ed0*/  SHF.R.U64 R15, R10, R16.reuse, R11.reuse ;  /* 0x000000100a0f7219 */ /* 0x180fe4000000120b */
[----:B------:R-:W-:Y:S02]  /*19ee0*/  SHF.R.U32.HI R6, RZ, R16, R11 ;  /* 0x00000010ff067219 */ /* 0x000fe4000001160b */
[----:B------:R-:W-:-:S03]  /*19ef0*/  IADD3 R9, P0, RZ, -R15, RZ ;  /* 0x8000000fff097210 */ /* 0x000fc60007f1e0ff */
[----:B------:R-:W1:Y:S02]  /*19f00*/  LDC R10, c[0x0][0x618] ;  /* 0x00018600ff0a7b82 */ /* 0x000e640000000800 */
[----:B------:R-:W-:Y:S02]  /*19f10*/  IMAD.X R7, RZ, RZ, ~R6, P0 ;  /* 0x000000ffff077224 */ /* 0x000fe400000e0e06 */
[----:B------:R-:W-:Y:S02]  /*19f20*/  IMAD.MOV.U32 R6, RZ, RZ, R20 ;  /* 0x000000ffff067224 */ /* 0x000fe400078e0014 */
[----:B------:R-:W-:Y:S01]  /*19f30*/  IMAD R8, R7, R18, RZ ;  /* 0x0000001207087224 */ /* 0x000fe200078e02ff */
[----:B------:R-:W-:Y:S01]  /*19f40*/  MOV R7, R24 ;  /* 0x0000001800077202 */ /* 0x000fe20000000f00 */
[----:B------:R-:W2:Y:S01]  /*19f50*/  LDC R16, c[0x0][0x608] ;  /* 0x00018200ff107b82 */ /* 0x000ea20000000800 */
[----:B------:R-:W-:Y:S02]  /*19f60*/  IMAD.MOV.U32 R24, RZ, RZ, 0x1 ;  /* 0x00000001ff187424 */ /* 0x000fe400078e00ff */
[----:B------:R-:W-:-:S05]  /*19f70*/  IMAD.WIDE.U32 R6, R9, R18, R6 ;  /* 0x0000001209067225 */ /* 0x000fca00078e0006 */
[----:B------:R-:W3:Y:S01]  /*19f80*/  LDC R21, c[0x0][0x658] ;  /* 0x00019600ff157b82 */ /* 0x000ee20000000800 */
[----:B------:R-:W-:Y:S01]  /*19f90*/  IMAD R9, R9, R19, R8 ;  /* 0x0000001309097224 */ /* 0x000fe200078e0208 */
[----:B0-----:R-:W-:Y:S01]  /*19fa0*/  ISETP.NE.U32.AND P0, PT, R22, RZ, PT ;  /* 0x000000ff1600720c */ /* 0x001fe20003f05070 */
[----:B------:R-:W-:Y:S02]  /*19fb0*/  IMAD.MOV.U32 R8, RZ, RZ, -0x1 ;  /* 0xffffffffff087424 */ /* 0x000fe400078e00ff */
[----:B------:R-:W-:Y:S01]  /*19fc0*/  IMAD.IADD R7, R7, 0x1, R9 ;  /* 0x0000000107077824 */ /* 0x000fe200078e0209 */
[----:B------:R-:W-:Y:S02]  /*19fd0*/  ISETP.NE.AND.EX P0, PT, R23, RZ, PT, P0 ;  /* 0x000000ff1700720c */ /* 0x000fe40003f05300 */
[----:B------:R-:W0:Y:S02]  /*19fe0*/  LDC R18, c[0x0][0x600] ;  /* 0x00018000ff127b82 */ /* 0x000e240000000800 */
[----:B-1----:R-:W-:-:S02]  /*19ff0*/  SHF.R.U64 R12, R6, R10, R7 ;  /* 0x0000000a060c7219 */ /* 0x002fc40000001207 */
[----:B------:R-:W-:-:S04]  /*1a000*/  SHF.R.U32.HI R7, RZ, R10, R7 ;  /* 0x0000000aff077219 */ /* 0x000fc80000011607 */
[----:B------:R-:W1:Y:S01]  /*1a010*/  LDC R19, c[0x0][0x648] ;  /* 0x00019200ff137b82 */ /* 0x000e620000000800 */
        /* <DEDUP_REMOVED lines=20> */
.L_x_483:
[----:B------:R-:W4:Y:S01]  /*1a160*/  LDC R8, c[0x0][0x65c] ;  /* 0x00019700ff087b82 */ /* 0x000f220000000800 */
[----:B-1----:R-:W-:Y:S01]  /*1a170*/  SHF.R.U64 R6, R6, R19, R7 ;  /* 0x0000001306067219 */ /* 0x002fe20000001207 */
[----:B------:R-:W-:Y:S01]  /*1a180*/  IMAD.MOV.U32 R13, RZ, RZ, R15 ;  /* 0x000000ffff0d7224 */ /* 0x000fe200078e000f */
[----:B------:R-:W-:Y:S02]  /*1a190*/  SHF.L.U32 R24, R24, R21, RZ ;  /* 0x0000001518187219 */ /* 0x000fe400000006ff */
[----:B------:R-:W-:Y:S01]  /*1a1a0*/  LOP3.LUT R3, R17, R26, RZ, 0xc0, !PT ;  /* 0x0000001a11037212 */ /* 0x000fe200078ec0ff */
[----:B------:R-:W-:Y:S01]  /*1a1b0*/  IMAD.MOV R7, RZ, RZ, -R6 ;  /* 0x000000ffff077224 */ /* 0x000fe200078e0a06 */
[----:B0-----:R-:W-:-:S03]  /*1a1c0*/  IADD3 R9, R18, -0x1, RZ ;  /* 0xffffffff12097810 */ /* 0x001fc60007ffe0ff */
[----:B------:R-:W-:Y:S02]  /*1a1d0*/  IMAD R3, R24, R6, R3 ;  /* 0x0000000618037224 */ /* 0x000fe400078e0203 */
[----:B------:R-:W-:Y:S01]  /*1a1e0*/  IMAD.MOV.U32 R6, RZ, RZ, 0x1 ;  /* 0x00000001ff067424 */ /* 0x000fe200078e00ff */
[----:B----4-:R-:W-:-:S13]  /*1a1f0*/  ISETP.NE.AND P0, PT, R8, 0x1, PT ;  /* 0x000000010800780c */ /* 0x010fda0003f05270 */
[----:B------:R-:W-:Y:S01]  /*1a200*/  @P0 IMAD R4, R5, R14, R2 ;  /* 0x0000000e05040224 */ /* 0x000fe200078e0202 */
[----:B------:R-:W-:Y:S01]  /*1a210*/  LOP3.LUT R5, R12, R9, RZ, 0xc0, !PT ;  /* 0x000000090c057212 */ /* 0x000fe200078ec0ff */
[----:B--2---:R-:W-:Y:S02]  /*1a220*/  IMAD R2, R7, R20, R16 ;  /* 0x0000001407027224 */ /* 0x004fe400078e0210 */
[----:B---3--:R-:W-:Y:S02]  /*1a230*/  IMAD R4, R3, R25, R4 ;  /* 0x0000001903047224 */ /* 0x008fe400078e0204 */
[----:B------:R-:W-:-:S05]  /*1a240*/  IMAD R3, R2, R18, R5 ;  /* 0x0000001202037224 */ /* 0x000fca00078e0205 */
[----:B------:R-:W-:Y:S02]  /*1a250*/  SEL R17, R3, R4, !P0 ;  /* 0x0000000403117207 */ /* 0x000fe40004000000 */
[----:B------:R-:W-:-:S07]  /*1a260*/  SEL R12, R4, R3, !P0 ;  /* 0x00000003040c7207 */ /* 0x000fce0004000000 */
.L_x_481:
[----:B------:R-:W-:-:S08]  /*1a270*/  NOP ;  /* 0x0000000000007918 */ /* 0x000fd00000000000 */
[----:B0-----:R-:W0:-:S00]  /*1a280*/  USETMAXREG.DEALLOC.CTAPOOL 0x28 ;  /* 0x00000028000079c8 */ /* 0x001e0000080e0500 */
[----:B0-----:R-:W-:-:S13]  /*1a290*/  ISETP.NE.AND P0, PT, R0, RZ, PT ;  /* 0x000000ff0000720c */ /* 0x001fda0003f05270 */
[----:B------:R-:W-:Y:S05]  /*1a2a0*/  @P0 EXIT ;  /* 0x000000000000094d */ /* 0x000fea0003800000 */
[----:B------:R-:W-:Y:S01]  /*1a2b0*/  LOP3.LUT P0, RZ, R6, 0xff, RZ, 0xc0, !PT ;  /* 0x000000ff06ff7812 */ /* 0x000fe2000780c0ff */
[----:B------:R-:W-:Y:S01]  /*1a2c0*/  IMAD.MOV.U32 R6, RZ, RZ, RZ ;  /* 0x000000ffff067224 */ /* 0x000fe200078e00ff */
[----:B------:R-:W-:-:S11]  /*1a2d0*/  MOV R0, 0x1 ;  /* 0x0000000100007802 */ /* 0x000fd60000000f00 */
[----:B------:R-:W-:Y:S05]  /*1a2e0*/  @!P0 BRA `(.L_x_484) ;  /* 0x0000000c00908947 */ /* 0x000fea0003800000 */
[----:B------:R-:W2:Y:S01]  /*1a2f0*/  LDL R2, [R1+0x88] ;  /* 0x0000880001027983 */ /* 0x000ea20000100800 */
[----:B------:R-:W0:Y:S01]  /*1a300*/  LDC R0, c[0x0][0x28c] ;  /* 0x0000a300ff007b82 */ /* 0x000e220000000800 */
[----:B------:R-:W-:Y:S01]  /*1a310*/  ULDC UR5, c[0x0][0x658] ;  /* 0x0001960000057ab9 */ /* 0x000fe20000000800 */
[----:B------:R-:W-:Y:S01]  /*1a320*/  UMOV UR7, 0xffffffff ;  /* 0xffffffff00077882 */ /* 0x000fe20000000000 */
[----:B------:R-:W1:Y:S01]  /*1a330*/  S2R R8, SR_CgaCtaId ;  /* 0x0000000000087919 */ /* 0x000e620000008800 */
[----:B------:R-:W-:Y:S01]  /*1a340*/  ULDC UR6, c[0x0][0xc] ;  /* 0x0000030000067ab9 */ /* 0x000fe20000000800 */
[----:B------:R-:W-:Y:S01]  /*1a350*/  USHF.L.U32 UR9, UR7, UR5, URZ ;  /* 0x0000000507097299 */ /* 0x000fe2000800063f */
[----:B------:R-:W-:Y:S01]  /*1a360*/  BSSY B0, `(.L_x_484) ;  /* 0x00000dc000007945 */ /* 0x000fe20003800000 */
[----:B------:R-:W-:Y:S01]  /*1a370*/  UMOV UR8, 0x1 ;  /* 0x0000000100087882 */ /* 0x000fe20000000000 */
[----:B------:R-:W-:Y:S01]  /*1a380*/  ULDC UR7, c[0x0][0x10] ;  /* 0x0000040000077ab9 */ /* 0x000fe20000000800 */
[----:B------:R-:W-:Y:S01]  /*1a390*/  USHF.L.U32 UR5, UR8, UR5, URZ ;  /* 0x0000000508057299 */ /* 0x000fe2000800063f */
[----:B------:R-:W-:Y:S01]  /*1a3a0*/  IMAD.MOV.U32 R9, RZ, RZ, 0x1 ;  /* 0x00000001ff097424 */ /* 0x000fe200078e00ff */
[----:B------:R-:W-:Y:S01]  /*1a3b0*/  UIMAD.WIDE.U32 UR6, UR6, UR7, URZ ;  /* 0x00000007060672a5 */ /* 0x000fe2000f8e003f */
[----:B------:R-:W-:Y:S01]  /*1a3c0*/  IMAD.MOV.U32 R6, RZ, RZ, RZ ;  /* 0x000000ffff067224 */ /* 0x000fe200078e00ff */
[----:B------:R-:W-:Y:S01]  /*1a3d0*/  ULDC UR8, c[0x0][0x14] ;  /* 0x0000050000087ab9 */ /* 0x000fe20000000800 */
[----:B------:R-:W-:Y:S01]  /*1a3e0*/  ULDC UR4, c[0x0][0x600] ;  /* 0x0001800000047ab9 */ /* 0x000fe20000000800 */
[----:B------:R-:W-:-:S02]  /*1a3f0*/  UIMAD.WIDE.U32 UR30, UR6, UR8, URZ ;  /* 0x00000008061e72a5 */ /* 0x000fc4000f8e003f */
[----:B------:R-:W-:Y:S02]  /*1a400*/  UIMAD UR7, UR7, UR8, URZ ;  /* 0x00000008070772a4 */ /* 0x000fe4000f8e023f */
[----:B------:R-:W-:Y:S02]  /*1a410*/  UIADD3 UR4, UR4, -0x1, URZ ;  /* 0xffffffff04047890 */ /* 0x000fe4000fffe03f */
[----:B------:R-:W-:Y:S02]  /*1a420*/  ULOP3.LUT UR6, URZ, UR9, URZ, 0x33, !UPT ;  /* 0x000000093f067292 */ /* 0x000fe4000f8e333f */
[----:B------:R-:W-:Y:S01]  /*1a430*/  UIADD3 UR7, UR31, UR7, URZ ;  /* 0x000000071f077290 */ /* 0x000fe2000fffe03f */
[----:B0-----:R-:W-:Y:S01]  /*1a440*/  VIADD R0, R0, 0x7f ;  /* 0x0000007f00007836 */ /* 0x001fe20000000000 */
[----:B------:R-:W-:-:S04]  /*1a450*/  ULDC.64 UR38, c[0x0][0x198] ;  /* 0x0000660000267ab9 */ /* 0x000fc80000000a00 */
[----:B------:R-:W-:-:S04]  /*1a460*/  SHF.R.S32.HI R3, RZ, 0x1f, R0 ;  /* 0x0000001fff037819 */ /* 0x000fc80000011400 */
[----:B------:R-:W-:Y:S02]  /*1a470*/  LEA.HI R3, R3, R0, RZ, 0x7 ;  /* 0x0000000003037211 */ /* 0x000fe400078f38ff */
[----:B------:R-:W-:Y:S02]  /*1a480*/  MOV R0, 0x1 ;  /* 0x0000000100007802 */ /* 0x000fe40000000f00 */
[----:B------:R-:W-:Y:S02]  /*1a490*/  SHF.R.S32.HI R7, RZ, 0x7, R3 ;  /* 0x00000007ff077819 */ /* 0x000fe40000011403 */
[----:B-1----:R-:W-:-:S03]  /*1a4a0*/  LOP3.LUT R8, R8, 0x1, RZ, 0xc0, !PT ;  /* 0x0000000108087812 */ /* 0x002fc600078ec0ff */
[----:B------:R-:W-:Y:S01]  /*1a4b0*/  VIADD R10, R7, 0x1 ;  /* 0x00000001070a7836 */ /* 0x000fe20000000000 */
[----:B--2---:R-:W-:-:S07]  /*1a4c0*/  LOP3.LUT R11, R2, 0x2, RZ, 0xfc, !PT ;  /* 0x00000002020b7812 */ /* 0x004fce00078efcff */
.L_x_495:
[----:B------:R-:W-:-:S03]  /*1a4d0*/  UMOV UR8, 0xffffffff ;  /* 0xffffffff00087882 */ /* 0x000fc60000000000 */
[----:B------:R-:W-:Y:S05]  /*1a4e0*/  BRA.DIV UR8, `(.L_x_485) ;  /* 0x0000000e08b87947 */ /* 0x000fea000b800000 */
[----:B------:R-:W-:-:S13]  /*1a4f0*/  ELECT P6, URZ, PT ;  /* 0x00000000003f782f */ /* 0x000fda00038c0000 */
.L_x_504:
[----:B------:R-:W0:Y:S01]  /*1a500*/  LDC R2, c[0x0][0x28c] ;  /* 0x0000a300ff027b82 */ /* 0x000e220000000800 */
[----:B------:R-:W-:Y:S01]  /*1a510*/  BSSY B1, `(.L_x_486) ;  /* 0x0000047000017945 */ /* 0x000fe20003800000 */
[----:B0-----:R-:W-:-:S13]  /*1a520*/  ISETP.LT.OR P6, PT, R2, 0x1, !P6 ;  /* 0x000000010200780c */ /* 0x001fda00077c1670 */
[----:B------:R-:W-:Y:S05]  /*1a530*/  @P6 BRA `(.L_x_487) ;  /* 0x0000000400106947 */ /* 0x000fea0003800000 */
[----:B------:R-:W-:Y:S01]  /*1a540*/  IMAD R17, R17, 0x2, R8 ;  /* 0x0000000211117824 */ /* 0x000fe200078e0208 */
[----:B------:R-:W-:Y:S01]  /*1a550*/  MOV R18, RZ ;  /* 0x000000ff00127202 */ /* 0x000fe20000000f00 */
[----:B------:R-:W-:Y:S02]  /*1a560*/  IMAD R14, R12, 0xc0, RZ ;  /* 0x000000c00c0e7824 */ /* 0x000fe400078e02ff */
[----:B------:R-:W-:Y:S02]  /*1a570*/  IMAD.MOV.U32 R2, RZ, RZ, R10 ;  /* 0x000000ffff027224 */ /* 0x000fe400078e000a */
[----:B------:R-:W-:Y:S02]  /*1a580*/  IMAD.MOV.U32 R3, RZ, RZ, R0 ;  /* 0x000000ffff037224 */ /* 0x000fe400078e0000 */
[----:B------:R-:W-:Y:S02]  /*1a590*/  IMAD.MOV.U32 R5, RZ, RZ, R6 ;  /* 0x000000ffff057224 */ /* 0x000fe400078e0006 */
[----:B------:R-:W-:-:S07]  /*1a5a0*/  IMAD R17, R17, 0x70, RZ ;  /* 0x0000007011117824 */ /* 0x000fce00078e02ff */
.L_x_490:
[----:B------:R-:W0:Y:S01]  /*1a5b0*/  S2R R15, SR_CgaCtaId ;  /* 0x00000000000f7919 */ /* 0x000e220000008800 */
[----:B------:R-:W-:Y:S01]  /*1a5c0*/  MOV R4, 0x400 ;  /* 0x0000040000047802 */ /* 0x000fe20000000f00 */
[----:B------:R-:W1:Y:S03]  /*1a5d0*/  S2R R12, SR_TID.X ;  /* 0x00000000000c7919 */ /* 0x000e660000002100 */
[----:B0-----:R-:W-:Y:S02]  /*1a5e0*/  LEA R16, R15, R4, 0x18 ;  /* 0x000000040f107211 */ /* 0x001fe400078ec0ff */
[----:B------:R-:W-:Y:S02]  /*1a5f0*/  SHF.L.U32 R4, R3, 0x1f, RZ ;  /* 0x0000001f03047819 */ /* 0x000fe400000006ff */
[----:B------:R-:W-:Y:S02]  /*1a600*/  LEA R15, R5, R16, 0x3 ;  /* 0x00000010050f7211 */ /* 0x000fe400078e18ff */
[----:B-1----:R-:W-:-:S02]  /*1a610*/  LOP3.LUT P1, RZ, R12, 0x7f, RZ, 0xc0, !PT ;  /* 0x0000007f0cff7812 */ /* 0x002fc4000782c0ff */
[----:B------:R-:W0:Y:S11]  /*1a620*/  SYNCS.PHASECHK.TRANS64.TRYWAIT P0, [R15+URZ+0x10], R4 ;  /* 0x000010040f0075a7 */ /* 0x000e36000800017f */
[----:B------:R-:W1:Y:S01]  /*1a630*/  @!P1 LDC R12, c[0x0][0x500] ;  /* 0x00014000ff0c9b82 */ /* 0x000e620000000800 */
[----:B0-----:R-:W-:Y:S05]  /*1a640*/  @!P0 BRA `(.L_x_488) ;  /* 0x0000000c00808947 */ /* 0x001fea0003800000 */
.L_x_505:
[----:B0-----:R-:W-:Y:S01]  /*1a650*/  PRMT R4, R11, 0x9910, RZ ;  /* 0x000099100b047816 */ /* 0x001fe200000000ff */
[----:B-1----:R0:W-:Y:S03]  /*1a660*/  @!P1 SYNCS.ARRIVE.TRANS64 RZ, [R15+URZ], R12 ;  /* 0x0000000c0fff99a7 */ /* 0x0021e6000800003f */
[----:B------:R-:W-:-:S13]  /*1a670*/  ISETP.NE.AND P0, PT, R4, 0x2, PT ;  /* 0x000000020400780c */ /* 0x000fda0003f05270 */
[----:B0-----:R-:W-:Y:S05]  /*1a680*/  @P0 BRA `(.L_x_489) ;  /* 0x0000000000040947 */ /* 0x001fea0003800000 */
[----:B------:R-:W-:Y:S01]  /*1a690*/  BPT.TRAP 0x1 ;  /* 0x000000040000795c */ /* 0x000fe20000300000 */
.L_x_489:
[C---:B------:R-:W-:Y:S01]  /*1a6a0*/  IMAD R4, R5.reuse, 0x4, R8 ;  /* 0x0000000405047824 */ /* 0x040fe200078e0208 */
[----:B------:R-:W-:Y:S01]  /*1a6b0*/  R2UR UR34, R18 ;  /* 0x00000000122272ca */ /* 0x000fe200000e0000 */
[--C-:B------:R-:W-:Y:S01]  /*1a6c0*/  IMAD R12, R5, 0xc000, R16.reuse ;  /* 0x0000c000050c7824 */ /* 0x100fe200078e0210 */
[----:B------:R-:W-:Y:S01]  /*1a6d0*/  R2UR UR33, R15 ;  /* 0x000000000f2172ca */ /* 0x000fe200000e0000 */
[----:B------:R-:W-:Y:S01]  /*1a6e0*/  IMAD R4, R4, 0x1c00, RZ ;  /* 0x00001c0004047824 */ /* 0x000fe200078e02ff */
[----:B------:R-:W-:Y:S01]  /*1a6f0*/  R2UR UR36, R13 ;  /* 0x000000000d2472ca */ /* 0x000fe200000e0000 */
[----:B------:R-:W-:Y:S01]  /*1a700*/  UIADD3 UR14, UP0, UR38, 0xf0, URZ ;  /* 0x000000f0260e7890 */ /* 0x000fe2000ff1e03f */
[----:B------:R-:W-:Y:S01]  /*1a710*/  R2UR UR24, R12 ;  /* 0x000000000c1872ca */ /* 0x000fe200000e0000 */
[----:B------:R-:W-:Y:S01]  /*1a720*/  IMAD R4, R4, 0x2, R16 ;  /* 0x0000000204047824 */ /* 0x000fe200078e0210 */
[----:B------:R-:W-:Y:S01]  /*1a730*/  R2UR UR35, R14 ;  /* 0x000000000e2372ca */ /* 0x000fe200000e0000 */
[----:B------:R-:W-:Y:S01]  /*1a740*/  UIADD3 UR40, UP1, UR38, 0x1f0, URZ ;  /* 0x000001f026287890 */ /* 0x000fe2000ff3e03f */
[----:B------:R-:W-:Y:S01]  /*1a750*/  IADD3 R2, R2, -0x1, RZ ;  /* 0xffffffff02027810 */ /* 0x000fe20007ffe0ff */
[----:B------:R-:W-:Y:S01]  /*1a760*/  UIADD3.X UR15, URZ, UR39, URZ, UP0, !UPT ;  /* 0x000000273f0f7290 */ /* 0x000fe200087fe43f */
[----:B------:R-:W-:Y:S01]  /*1a770*/  R2UR UR8, R4 ;  /* 0x00000000040872ca */ /* 0x000fe200000e0000 */
[----:B------:R-:W-:Y:S01]  /*1a780*/  UIADD3 UR26, UR34, 0x40, URZ ;  /* 0x00000040221a7890 */ /* 0x000fe2000fffe03f */
[----:B------:R-:W-:Y:S01]  /*1a790*/  R2UR UR19, R17 ;  /* 0x00000000111372ca */ /* 0x000fe200000e0000 */
[----:B------:R-:W-:Y:S01]  /*1a7a0*/  UIADD3.X UR41, URZ, UR39, URZ, UP1, !UPT ;  /* 0x000000273f297290 */ /* 0x000fe20008ffe43f */
[----:B------:R-:W-:Y:S01]  /*1a7b0*/  ISETP.GT.AND P1, PT, R2, 0x1, PT ;  /* 0x000000010200780c */ /* 0x000fe20003f24270 */
[----:B------:R-:W-:Y:S01]  /*1a7c0*/  VIADD R5, R5, 0x1 ;  /* 0x0000000105057836 */ /* 0x000fe20000000000 */
[----:B------:R-:W-:Y:S01]  /*1a7d0*/  UMOV UR22, 0x0 ;  /* 0x0000000000167882 */ /* 0x000fe20000000000 */
[----:B------:R-:W-:Y:S01]  /*1a7e0*/  UIADD3 UR32, UR24, 0x100, URZ ;  /* 0x0000010018207890 */ /* 0x000fe2000fffe03f */
[----:B------:R-:W-:Y:S01]  /*1a7f0*/  VIADD R18, R18, 0x80 ;  /* 0x0000008012127836 */ /* 0x000fe20000000000 */
[----:B------:R-:W-:Y:S01]  /*1a800*/  UIADD3 UR24, UR24, 0x6100, URZ ;  /* 0x0000610018187890 */ /* 0x000fe2000fffe03f */
[----:B------:R-:W-:Y:S01]  /*1a810*/  ISETP.NE.AND P0, PT, R5, 0x2, PT ;  /* 0x000000020500780c */ /* 0x000fe20003f05270 */
[----:B------:R-:W-:Y:S01]  /*1a820*/  UMOV UR23, 0x10000000 ;  /* 0x1000000000177882 */ /* 0x000fe20000000000 */
[----:B------:R-:W-:Y:S01]  /*1a830*/  UMOV UR25, UR33 ;  /* 0x0000002100197c82 */ /* 0x000fe20008000000 */
[----:B------:R-:W-:Y:S01]  /*1a840*/  UIADD3 UR16, UR8, 0x18100, URZ ;  /* 0x0001810008107890 */ /* 0x000fe2000fffe03f */
[----:B------:R-:W-:Y:S01]  /*1a850*/  SEL R4, RZ, 0x1, P0 ;  /* 0x00000001ff047807 */ /* 0x000fe20000000000 */
[----:B------:R-:W-:Y:S01]  /*1a860*/  UIADD3 UR8, UR8, 0x1f100, URZ ;  /* 0x0001f10008087890 */ /* 0x000fe2000fffe03f */
[----:B------:R0:W-:Y:S01]  /*1a870*/  UTMALDG.3D [UR32], [UR14], desc[UR22] ;  /* 0x000016200e0075b4 */ /* 0x0001e20008011000 */
[----:B------:R-:W-:Y:S01]  /*1a880*/  UMOV UR28, UR36 ;  /* 0x00000024001c7c82 */ /* 0x000fe20008000000 */
[----:B------:R-:W-:Y:S01]  /*1a890*/  UMOV UR27, UR35 ;  /* 0x00000023001b7c82 */ /* 0x000fe20008000000 */
[----:B------:R-:W-:Y:S01]  /*1a8a0*/  UMOV UR13, 0x30000 ;  /* 0x00030000000d7882 */ /* 0x000fe20000000000 */
[----:B------:R-:W-:Y:S01]  /*1a8b0*/  UMOV UR17, UR33 ;  /* 0x0000002100117c82 */ /* 0x000fe20008000000 */
[----:B------:R-:W-:Y:S01]  /*1a8c0*/  UMOV UR18, UR34 ;  /* 0x0000002200127c82 */ /* 0x000fe20008000000 */
[----:B------:R-:W-:Y:S01]  /*1a8d0*/  UMOV UR20, UR36 ;  /* 0x0000002400147c82 */ /* 0x000fe20008000000 */
[----:B------:R-:W-:Y:S01]  /*1a8e0*/  UMOV UR9, UR33 ;  /* 0x0000002100097c82 */ /* 0x000fe20008000000 */
[----:B------:R-:W-:Y:S01]  /*1a8f0*/  UMOV UR11, UR19 ;  /* 0x00000013000b7c82 */ /* 0x000fe20008000000 */
[----:B------:R-:W-:Y:S01]  /*1a900*/  UMOV UR12, UR36 ;  /* 0x00000024000c7c82 */ /* 0x000fe20008000000 */
[----:B------:R0:W-:Y:S01]  /*1a910*/  UTMALDG.3D [UR24], [UR14], desc[UR22] ;  /* 0x000016180e0075b4 */ /* 0x0001e20008011000 */
[----:B------:R-:W-:Y:S01]  /*1a920*/  UMOV UR10, UR26 ;  /* 0x0000001a000a7c82 */ /* 0x000fe20008000000 */
[----:B------:R-:W-:-:S02]  /*1a930*/  LOP3.LUT R3, R3, R4, RZ, 0x3c, !PT ;  /* 0x0000000403037212 */ /* 0x000fc400078e3cff */
[----:B------:R-:W-:Y:S01]  /*1a940*/  SEL R5, R5, RZ, P0 ;  /* 0x000000ff05057207 */ /* 0x000fe20000000000 */
[----:B------:R0:W-:Y:S01]  /*1a950*/  UTMALDG.3D.MULTICAST [UR16], [UR40], UR13, desc[UR22] ;  /* 0x00001610280073b4 */ /* 0x0001e2000801180d */
[----:B------:R0:W-:Y:S02]  /*1a960*/  UTMALDG.3D.MULTICAST [UR8], [UR40], UR13, desc[UR22] ;  /* 0x00001608280073b4 */ /* 0x0001e4000801180d */
[----:B0-----:R-:W-:Y:S05]  /*1a970*/  @P1 BRA `(.L_x_490) ;  /* 0xfffffffc000c1947 */ /* 0x001fea000383ffff */
.L_x_487:
[----:B------:R-:W-:Y:S05]  /*1a980*/  BSYNC B1 ;  /* 0x0000000000017941 */ /* 0x000fea0003800000 */
.L_x_486:
[----:B------:R-:W2:Y:S01]  /*1a990*/  LDL.LU R20, [R1+0x90] ;  /* 0x0000900001147983 */ /* 0x000ea20000300800 */
[----:B------:R-:W-:Y:S01]  /*1a9a0*/  LOP3.LUT P1, RZ, R9, 0xff, RZ, 0xc0, !PT ;  /* 0x000000ff09ff7812 */ /* 0x000fe2000782c0ff */
[C---:B------:R-:W-:Y:S01]  /*1a9b0*/  IMAD.IADD R6, R7.reuse, 0x1, R6 ;  /* 0x0000000107067824 */ /* 0x040fe200078e0206 */
[----:B------:R-:W-:Y:S01]  /*1a9c0*/  ULDC.64 UR8, c[0x0][0x650] ;  /* 0x0001940000087ab9 */ /* 0x000fe20000000a00 */
[----:B------:R-:W3:Y:S01]  /*1a9d0*/  LDL.LU R19, [R1+0x94] ;  /* 0x0000940001137983 */ /* 0x000ee20000300800 */
[----:B------:R-:W-:Y:S01]  /*1a9e0*/  BSSY B1, `(.L_x_491) ;  /* 0x0000071000017945 */ /* 0x000fe20003800000 */
[----:B------:R-:W-:Y:S01]  /*1a9f0*/  IMAD.MOV.U32 R12, RZ, RZ, -0x1 ;  /* 0xffffffffff0c7424 */ /* 0x000fe200078e00ff */
[----:B------:R-:W-:Y:S01]  /*1aa00*/  ISETP.GT.U32.AND P0, PT, R6, 0x1, PT ;  /* 0x000000010600780c */ /* 0x000fe20003f04070 */
[----:B------:R-:W-:Y:S01]  /*1aa10*/  IMAD.MOV.U32 R13, RZ, RZ, -0x1 ;  /* 0xffffffffff0d7424 */ /* 0x000fe200078e00ff */
[----:B------:R-:W-:Y:S02]  /*1aa20*/  SHF.R.U32.HI R2, RZ, 0x1, R6 ;  /* 0x00000001ff027819 */ /* 0x000fe40000011606 */
[----:B------:R-:W-:-:S02]  /*1aa30*/  ISETP.LT.U32.AND P0, PT, R7, 0x2, P0 ;  /* 0x000000020700780c */ /* 0x000fc40000701070 */
[----:B------:R-:W-:Y:S01]  /*1aa40*/  LOP3.LUT R2, R2, 0x1, RZ, 0xc0, !PT ;  /* 0x0000000102027812 */ /* 0x000fe200078ec0ff */
[----:B------:R-:W0:Y:S01]  /*1aa50*/  @P1 S2R R4, SR_CgaCtaId ;  /* 0x0000000000041919 */ /* 0x000e220000008800 */
[----:B------:R-:W-:Y:S02]  /*1aa60*/  @P1 MOV R3, 0x400 ;  /* 0x0000040000031802 */ /* 0x000fe40000000f00 */
[----:B------:R-:W-:Y:S02]  /*1aa70*/  MOV R17, 0xffffffff ;  /* 0xffffffff00117802 */ /* 0x000fe40000000f00 */
[----:B------:R-:W-:Y:S02]  /*1aa80*/  LOP3.LUT R6, R6, 0x1, RZ, 0xc0, !PT ;  /* 0x0000000106067812 */ /* 0x000fe400078ec0ff */
[----:B------:R-:W-:Y:S02]  /*1aa90*/  PRMT R9, RZ, 0x7610, R9 ;  /* 0x00007610ff097816 */ /* 0x000fe40000000009 */
[----:B0-----:R-:W-:-:S04]  /*1aaa0*/  @P1 LEA R3, R4, R3, 0x18 ;  /* 0x0000000304031211 */ /* 0x001fc800078ec0ff */
[----:B------:R0:W-:Y:S01]  /*1aab0*/  @P1 SYNCS.ARRIVE.TRANS64.A1T0 RZ, [R3+URZ+0x38], RZ ;  /* 0x000038ff03ff19a7 */ /* 0x0001e2000810003f */
[----:B------:R-:W-:-:S04]  /*1aac0*/  ISETP.NE.U32.AND P1, PT, R2, 0x1, PT ;  /* 0x000000010200780c */ /* 0x000fc80003f25070 */
[----:B------:R-:W-:Y:S02]  /*1aad0*/  ISETP.GT.U32.AND P1, PT, R7, 0x1, !P1 ;  /* 0x000000010700780c */ /* 0x000fe40004f24070 */
[----:B0-----:R-:W-:Y:S02]  /*1aae0*/  SEL R3, RZ, 0x1, !P0 ;  /* 0x00000001ff037807 */ /* 0x001fe40004000000 */
[----:B------:R-:W-:-:S04]  /*1aaf0*/  SEL R2, RZ, 0x1, !P1 ;  /* 0x00000001ff027807 */ /* 0x000fc80004800000 */
[----:B------:R-:W-:Y:S02]  /*1ab00*/  LOP3.LUT R0, R2, R0, R3, 0x96, !PT ;  /* 0x0000000002007212 */ /* 0x000fe400078e9603 */
[----:B------:R-:W-:Y:S02]  /*1ab10*/  PRMT R2, RZ, 0x7610, R2 ;  /* 0x00007610ff027816 */ /* 0x000fe40000000002 */
[----:B---3--:R-:W-:-:S04]  /*1ab20*/  IADD3 R19, P2, R19, UR30, RZ ;  /* 0x0000001e13137c10 */ /* 0x008fc8000ff5e0ff */
[----:B--2---:R-:W-:Y:S01]  /*1ab30*/  IADD3.X R20, R20, UR7, RZ, P2, !PT ;  /* 0x0000000714147c10 */ /* 0x004fe200097fe4ff */
[----:B------:R0:W-:Y:S01]  /*1ab40*/  STL [R1+0x94], R19 ;  /* 0x0000941301007387 */ /* 0x0001e20000100800 */
[----:B------:R-:W-:-:S03]  /*1ab50*/  ISETP.GE.U32.AND P2, PT, R19, UR8, PT ;  /* 0x0000000813007c0c */ /* 0x000fc6000bf46070 */
[----:B------:R0:W-:Y:S01]  /*1ab60*/  STL [R1+0x90], R20 ;  /* 0x0000901401007387 */ /* 0x0001e20000100800 */
[----:B------:R-:W-:-:S13]  /*1ab70*/  ISETP.GE.U32.AND.EX P0, PT, R20, UR9, PT, P2 ;  /* 0x0000000914007c0c */ /* 0x000fda000bf06120 */
[----:B0-----:R-:W-:Y:S05]  /*1ab80*/  @P0 BRA `(.L_x_492) ;  /* 0x0000000400580947 */ /* 0x001fea0003800000 */
[----:B------:R-:W0:Y:S01]  /*1ab90*/  S2R R14, SR_CTAID.X ;  /* 0x00000000000e7919 */ /* 0x000e220000002500 */
[----:B------:R-:W-:Y:S01]  /*1aba0*/  ULDC.64 UR8, c[0x0][0x628] ;  /* 0x00018a0000087ab9 */ /* 0x000fe20000000a00 */
[----:B------:R-:W1:Y:S01]  /*1abb0*/  LDC R15, c[0x0][0x144] ;  /* 0x00005100ff0f7b82 */ /* 0x000e620000000800 */
[----:B------:R-:W-:Y:S01]  /*1abc0*/  ISETP.NE.U32.AND P0, PT, RZ, UR8, PT ;  /* 0x00000008ff007c0c */ /* 0x000fe2000bf05070 */
[----:B------:R-:W2:Y:S01]  /*1abd0*/  S2R R12, SR_CTAID.Y ;  /* 0x00000000000c7919 */ /* 0x000ea20000002600 */
[----:B------:R-:W-:Y:S01]  /*1abe0*/  ULDC UR11, c[0x0][0x630] ;  /* 0x00018c00000b7ab9 */ /* 0x000fe20000000800 */
[----:B------:R-:W-:Y:S01]  /*1abf0*/  ULDC UR12, c[0x0][0x150] ;  /* 0x00005400000c7ab9 */ /* 0x000fe20000000800 */
[----:B------:R-:W-:Y:S01]  /*1ac00*/  ISETP.NE.AND.EX P0, PT, RZ, UR9, PT, P0 ;  /* 0x00000009ff007c0c */ /* 0x000fe2000bf05300 */
[----:B------:R-:W-:Y:S02]  /*1ac10*/  IMAD.MOV.U32 R2, RZ, RZ, R19 ;  /* 0x000000ffff027224 */ /* 0x000fe400078e0013 */
[----:B------:R-:W-:Y:S01]  /*1ac20*/  IMAD.MOV.U32 R3, RZ, RZ, R20 ;  /* 0x000000ffff037224 */ /* 0x000fe200078e0014 */
[----:B0-----:R-:W-:-:S09]  /*1ac30*/  I2FP.F32.U32 R16, R14 ;  /* 0x0000000e00107245 */ /* 0x001fd20000201000 */
[----:B------:R-:W-:Y:S05]  /*1ac40*/  @!P0 BRA `(.L_x_493) ;  /* 0x0000000000288947 */ /* 0x000fea0003800000 */
[----:B------:R-:W-:Y:S02]  /*1ac50*/  ULDC UR10, c[0x0][0x634] ;  /* 0x00018d00000a7ab9 */ /* 0x000fe40000000800 */
[----:B------:R-:W-:-:S04]  /*1ac60*/  IADD3 R3, P0, R19, UR10, RZ ;  /* 0x0000000a13037c10 */ /* 0x000fc8000ff1e0ff */
[----:B------:R-:W-:-:S05]  /*1ac70*/  IADD3.X R13, RZ, R20, RZ, P0, !PT ;  /* 0x00000014ff0d7210 */ /* 0x000fca00007fe4ff */
[----:B------:R-:W-:-:S04]  /*1ac80*/  IMAD.WIDE.U32 R4, R13, UR8, RZ ;  /* 0x000000080d047c25 */ /* 0x000fc8000f8e00ff */
[----:B------:R-:W-:-:S04]  /*1ac90*/  IMAD.WIDE.U32 R4, P0, R3, UR9, R4 ;  /* 0x0000000903047c25 */ /* 0x000fc8000f800004 */
[----:B------:R-:W-:-:S04]  /*1aca0*/  IMAD.WIDE.U32 R2, R3, UR8, RZ ;  /* 0x0000000803027c25 */ /* 0x000fc8000f8e00ff */
[----:B------:R-:W-:Y:S01]  /*1acb0*/  IMAD.MOV.U32 R2, RZ, RZ, R5 ;  /* 0x000000ffff027224 */ /* 0x000fe200078e0005 */
[----:B------:R-:W-:Y:S01]  /*1acc0*/  IADD3 RZ, P1, R3, R4, RZ ;  /* 0x0000000403ff7210 */ /* 0x000fe20007f3e0ff */
[----:B------:R-:W-:-:S04]  /*1acd0*/  IMAD.X R3, RZ, RZ, RZ, P0 ;  /* 0x000000ffff037224 */ /* 0x000fc800000e06ff */
[----:B------:R-:W-:-:S08]  /*1ace0*/  IMAD.WIDE.U32.X R2, R13, UR9, R2, P1 ;  /* 0x000000090d027c25 */ /* 0x000fd000088e0402 */
.L_x_493:
[--C-:B------:R-:W-:Y:S01]  /*1acf0*/  SHF.R.U64 R13, R2, UR11, R3.reuse ;  /* 0x0000000b020d7c19 */ /* 0x100fe20008001203 */
[----:B------:R-:W-:Y:S01]  /*1ad00*/  FMUL R16, R16, UR12 ;  /* 0x0000000c10107c20 */ /* 0x000fe20008400000 */
[----:B------:R-:W-:Y:S01]  /*1ad10*/  SHF.R.U32.HI R2, RZ, UR11, R3 ;  /* 0x0000000bff027c19 */ /* 0x000fe20008011603 */
[----:B------:R-:W-:Y:S01]  /*1ad20*/  ULDC.64 UR8, c[0x0][0x620] ;  /* 0x0001880000087ab9 */ /* 0x000fe20000000a00 */
[----:B------:R-:W-:Y:S01]  /*1ad30*/  IADD3 R17, P0, RZ, -R13, RZ ;  /* 0x8000000dff117210 */ /* 0x000fe20007f1e0ff */
[----:B------:R-:W-:Y:S01]  /*1ad40*/  IMAD.MOV.U32 R3, RZ, RZ, R20 ;  /* 0x000000ffff037224 */ /* 0x000fe200078e0014 */
[----:B------:R-:W-:Y:S01]  /*1ad50*/  ULDC.64 UR10, c[0x0][0x640] ;  /* 0x00019000000a7ab9 */ /* 0x000fe20000000a00 */
[----:B------:R-:W0:Y:S02]  /*1ad60*/  F2I.U32.TRUNC.NTZ R16, R16 ;  /* 0x0000001000107305 */ /* 0x000e24000020f000 */
[----:B------:R-:W-:Y:S01]  /*1ad70*/  IMAD.X R2, RZ, RZ, ~R2, P0 ;  /* 0x000000ffff027224 */ /* 0x000fe200000e0e02 */
[----:B------:R-:W-:-:S03]  /*1ad80*/  ISETP.NE.U32.AND P0, PT, RZ, UR10, PT ;  /* 0x0000000aff007c0c */ /* 0x000fc6000bf05070 */
[----:B------:R-:W-:Y:S01]  /*1ad90*/  IMAD R2, R2, UR8, RZ ;  /* 0x0000000802027c24 */ /* 0x000fe2000f8e02ff */
[----:B------:R-:W-:-:S03]  /*1ada0*/  ISETP.NE.AND.EX P0, PT, RZ, UR11, PT, P0 ;  /* 0x0000000bff007c0c */ /* 0x000fc6000bf05300 */
[----:B------:R-:W-:Y:S01]  /*1adb0*/  IMAD R5, R17, UR9, R2 ;  /* 0x0000000911057c24 */ /* 0x000fe2000f8e0202 */
[----:B------:R-:W-:Y:S01]  /*1adc0*/  MOV R2, R19 ;  /* 0x0000001300027202 */ /* 0x000fe20000000f00 */
[----:B------:R-:W-:Y:S01]  /*1add0*/  ULDC UR9, c[0x0][0x154] ;  /* 0x0000550000097ab9 */ /* 0x000fe20000000800 */
[----:B0-----:R-:W-:-:S03]  /*1ade0*/  IMAD.MOV R4, RZ, RZ, -R16 ;  /* 0x000000ffff047224 */ /* 0x001fc600078e0a10 */
[----:B------:R-:W-:Y:S01]  /*1adf0*/  IMAD.WIDE.U32 R2, R17, UR8, R2 ;  /* 0x0000000811027c25 */ /* 0x000fe2000f8e0002 */
[----:B------:R-:W-:-:S03]  /*1ae00*/  ULDC UR8, c[0x0][0x618] ;  /* 0x0001860000087ab9 */ /* 0x000fc60000000800 */
[----:B-1----:R-:W-:Y:S01]  /*1ae10*/  IMAD R14, R15, R4, R14 ;  /* 0x000000040f0e7224 */ /* 0x002fe200078e020e */
[----:B--2---:R-:W-:Y:S01]  /*1ae20*/  I2FP.F32.U32 R4, R12 ;  /* 0x0000000c00047245 */ /* 0x004fe20000201000 */
[----:B------:R-:W-:Y:S01]  /*1ae30*/  IMAD.IADD R3, R3, 0x1, R5 ;  /* 0x0000000103037824 */ /* 0x000fe200078e0205 */
[----:B------:R-:W0:Y:S03]  /*1ae40*/  LDC R15, c[0x0][0x148] ;  /* 0x00005200ff0f7b82 */ /* 0x000e260000000800 */
[----:B------:R-:W-:Y:S01]  /*1ae50*/  FMUL R4, R4, UR9 ;  /* 0x0000000904047c20 */ /* 0x000fe20008400000 */
[--C-:B------:R-:W-:Y:S02]  /*1ae60*/  SHF.R.U64 R16, R2, UR8, R3.reuse ;  /* 0x0000000802107c19 */ /* 0x100fe40008001203 */
[----:B------:R-:W-:Y:S01]  /*1ae70*/  SHF.R.U32.HI R3, RZ, UR8, R3 ;  /* 0x00000008ff037c19 */ /* 0x000fe20008011603 */
[----:B------:R-:W-:Y:S01]  /*1ae80*/  ULDC UR8, c[0x0][0x608] ;  /* 0x0001820000087ab9 */ /* 0x000fe20000000800 */
[----:B------:R1:W2:Y:S02]  /*1ae90*/  F2I.U32.TRUNC.NTZ R19, R4 ;  /* 0x0000000400137305 */ /* 0x0002a4000020f000 */
[----:B------:R-:W-:-:S02]  /*1aea0*/  SHF.R.U64 R18, R16, UR8, R3 ;  /* 0x0000000810127c19 */ /* 0x000fc40008001203 */
[----:B------:R-:W-:Y:S01]  /*1aeb0*/  SHF.R.U32.HI R3, RZ, UR8, R3 ;  /* 0x00000008ff037c19 */ /* 0x000fe20008011603 */
[----:B------:R-:W-:-:S03]  /*1aec0*/  ULDC UR8, c[0x0][0x658] ;  /* 0x0001960000087ab9 */ /* 0x000fc60000000800 */
[--C-:B------:R-:W-:Y:S02]  /*1aed0*/  SHF.R.U32.HI R21, RZ, UR8, R3.reuse ;  /* 0x00000008ff157c19 */ /* 0x100fe40008011603 */
[----:B------:R-:W-:-:S03]  /*1aee0*/  SHF.R.U64 R17, R18, UR8, R3 ;  /* 0x0000000812117c19 */ /* 0x000fc60008001203 */
[----:B------:R-:W-:Y:S01]  /*1aef0*/  IMAD.MOV.U32 R3, RZ, RZ, R21 ;  /* 0x000000ffff037224 */ /* 0x000fe200078e0015 */
[----:B------:R-:W-:Y:S01]  /*1af00*/  MOV R2, R17 ;  /* 0x0000001100027202 */ /* 0x000fe20000000f00 */
[----:B-12---:R-:W-:Y:S06]  /*1af10*/  @!P0 BRA `(.L_x_494) ;  /* 0x0000000000288947 */ /* 0x006fec0003800000 */
[----:B------:R-:W-:Y:S02]  /*1af20*/  ULDC UR8, c[0x0][0x64c] ;  /* 0x0001930000087ab9 */ /* 0x000fe40000000800 */
[----:B------:R-:W-:-:S05]  /*1af30*/  IADD3 R3, P0, R17, UR8, RZ ;  /* 0x0000000811037c10 */ /* 0x000fca000ff1e0ff */
[----:B------:R-:W-:-:S04]  /*1af40*/  IMAD.X R21, RZ, RZ, R21, P0 ;  /* 0x000000ffff157224 */ /* 0x000fc800000e0615 */
[----:B------:R-:W-:-:S04]  /*1af50*/  IMAD.WIDE.U32 R4, R21, UR10, RZ ;  /* 0x0000000a15047c25 */ /* 0x000fc8000f8e00ff */
[----:B------:R-:W-:-:S04]  /*1af60*/  IMAD.WIDE.U32 R4, P0, R3, UR11, R4 ;  /* 0x0000000b03047c25 */ /* 0x000fc8000f800004 */
[----:B------:R-:W-:Y:S01]  /*1af70*/  IMAD.WIDE.U32 R2, R3, UR10, RZ ;  /* 0x0000000a03027c25 */ /* 0x000fe2000f8e00ff */
[----:B------:R-:W-:-:S04]  /*1af80*/  MOV R2, R5 ;  /* 0x0000000500027202 */ /* 0x000fc80000000f00 */
[----:B------:R-:W-:Y:S01]  /*1af90*/  IADD3 RZ, P1, R3, R4, RZ ;  /* 0x0000000403ff7210 */ /* 0x000fe20007f3e0ff */
[----:B------:R-:W-:-:S04]  /*1afa0*/  IMAD.X R3, RZ, RZ, RZ, P0 ;  /* 0x000000ffff037224 */ /* 0x000fc800000e06ff */
[----:B------:R-:W-:-:S08]  /*1afb0*/  IMAD.WIDE.U32.X R2, R21, UR11, R2, P1 ;  /* 0x0000000b15027c25 */ /* 0x000fd000088e0402 */
.L_x_494:
[----:B------:R-:W1:Y:S01]  /*1afc0*/  LDC R4, c[0x0][0x65c] ;  /* 0x00019700ff047b82 */ /* 0x000e620000000800 */
[----:B------:R-:W-:Y:S01]  /*1afd0*/  ULDC UR8, c[0x0][0x648] ;  /* 0x0001920000087ab9 */ /* 0x000fe20000000800 */
[----:B------:R-:W-:Y:S01]  /*1afe0*/  LOP3.LUT R18, R18, UR6, RZ, 0xc0, !PT ;  /* 0x0000000612127c12 */ /* 0x000fe2000f8ec0ff */
[----:B------:R-:W-:Y:S01]  /*1aff0*/  IMAD.MOV R19, RZ, RZ, -R19 ;  /* 0x000000ffff137224 */ /* 0x000fe200078e0a13 */
[----:B------:R-:W-:Y:S01]  /*1b000*/  SHF.R.U64 R3, R2, UR8, R3 ;  /* 0x0000000802037c19 */ /* 0x000fe20008001203 */
[----:B------:R-:W-:Y:S01]  /*1b010*/  ULDC UR8, c[0x0][0x638] ;  /* 0x00018e0000087ab9 */ /* 0x000fe20000000800 */
[----:B------:R-:W-:Y:S01]  /*1b020*/  LOP3.LUT R16, R16, UR4, RZ, 0xc0, !PT ;  /* 0x0000000410107c12 */ /* 0x000fe2000f8ec0ff */
[----:B------:R-:W-:Y:S02]  /*1b030*/  ULDC UR9, c[0x0][0x610] ;  /* 0x0001840000097ab9 */ /* 0x000fe40000000800 */
[----:B------:R-:W-:Y:S02]  /*1b040*/  IMAD.MOV R2, RZ, RZ, -R3 ;  /* 0x000000ffff027224 */ /* 0x000fe400078e0a03 */
[----:B------:R-:W-:-:S02]  /*1b050*/  IMAD R3, R3, UR5, R18 ;  /* 0x0000000503037c24 */ /* 0x000fc4000f8e0212 */
[----:B------:R-:W-:Y:S01]  /*1b060*/  IMAD R17, R2, UR8, R17 ;  /* 0x0000000802117c24 */ /* 0x000fe2000f8e0211 */
[----:B------:R-:W-:Y:S01]  /*1b070*/  ULDC UR8, c[0x0][0x600] ;  /* 0x0001800000087ab9 */ /* 0x000fe20000000800 */
[----:B------:R-:W-:Y:S01]  /*1b080*/  IMAD.MOV.U32 R2, RZ, RZ, 0x1 ;  /* 0x00000001ff027424 */ /* 0x000fe200078e00ff */
[----:B-1----:R-:W-:-:S13]  /*1b090*/  ISETP.NE.AND P0, PT, R4, 0x1, PT ;  /* 0x000000010400780c */ /* 0x002fda0003f05270 */
[----:B0-----:R-:W-:-:S04]  /*1b0a0*/  @P0 IMAD R14, R15, R19, R12 ;  /* 0x000000130f0e0224 */ /* 0x001fc800078e020c */
[----:B------:R-:W-:Y:S02]  /*1b0b0*/  IMAD R14, R3, UR9, R14 ;  /* 0x00000009030e7c24 */ /* 0x000fe4000f8e020e */
[----:B------:R-:W-:-:S05]  /*1b0c0*/  IMAD R3, R17, UR8, R16 ;  /* 0x0000000811037c24 */ /* 0x000fca000f8e0210 */
[----:B------:R-:W-:Y:S02]  /*1b0d0*/  SEL R17, R3, R14, !P0 ;  /* 0x0000000e03117207 */ /* 0x000fe40004000000 */
[----:B------:R-:W-:-:S07]  /*1b0e0*/  SEL R12, R14, R3, !P0 ;  /* 0x000000030e0c7207 */ /* 0x000fce0004000000 */
.L_x_492:
[----:B------:R-:W-:Y:S05]  /*1b0f0*/  BSYNC B1 ;  /* 0x0000000000017941 */ /* 0x000fea0003800000 */
.L_x_491:
[----:B------:R-:W-:-:S13]  /*1b100*/  LOP3.LUT P0, RZ, R2, 0xff, RZ, 0xc0, !PT ;  /* 0x000000ff02ff7812 */ /* 0x000fda000780c0ff */
[----:B------:R-:W-:Y:S05]  /*1b110*/  @P0 BRA `(.L_x_495) ;  /* 0xfffffff000ec0947 */ /* 0x000fea000383ffff */
[----:B------:R-:W-:Y:S05]  /*1b120*/  BSYNC B0 ;  /* 0x0000000000007941 */ /* 0x000fea0003800000 */
.L_x_484:
[----:B------:R-:W-:-:S03]  /*1b130*/  UMOV UR8, 0xffffffff ;  /* 0xffffffff00087882 */ /* 0x000fc60000000000 */
[----:B------:R-:W-:Y:S05]  /*1b140*/  BRA.DIV UR8, `(.L_x_496) ;  /* 0x0000000208d47947 */ /* 0x000fea000b800000 */
[----:B------:R-:W-:-:S13]  /*1b150*/  ELECT P6, URZ, PT ;  /* 0x00000000003f782f */ /* 0x000fda00038c0000 */
.L_x_508:
[----:B------:R-:W-:Y:S04]  /*1b160*/  BSSY B0, `(.L_x_497) ;  /* 0x000001a000007945 */ /* 0x000fe80003800000 */
[----:B------:R-:W-:Y:S05]  /*1b170*/  @!P6 BRA `(.L_x_498) ;  /* 0x000000000060e947 */ /* 0x000fea0003800000 */
[----:B------:R-:W2:Y:S02]  /*1b180*/  LDL.LU R2, [R1+0x88] ;  /* 0x0000880001027983 */ /* 0x000ea40000300800 */
[----:B--2---:R-:W-:-:S04]  /*1b190*/  LOP3.LUT R2, R2, 0x2, RZ, 0xfc, !PT ;  /* 0x0000000202027812 */ /* 0x004fc800078efcff */
[----:B------:R-:W-:-:S13]  /*1b1a0*/  ISETP.NE.AND P0, PT, R2, 0x3, PT ;  /* 0x000000030200780c */ /* 0x000fda0003f05270 */
[----:B------:R-:W-:Y:S05]  /*1b1b0*/  @!P0 BRA `(.L_x_499) ;  /* 0x0000000000048947 */ /* 0x000fea0003800000 */
[----:B------:R-:W-:Y:S01]  /*1b1c0*/  BPT.TRAP 0x1 ;  /* 0x000000040000795c */ /* 0x000fe20000300000 */
.L_x_499:
[----:B------:R-:W0:Y:S01]  /*1b1d0*/  S2R R3, SR_CgaCtaId ;  /* 0x0000000000037919 */ /* 0x000e220000008800 */
[----:B------:R-:W-:-:S04]  /*1b1e0*/  MOV R2, 0x400 ;  /* 0x0000040000027802 */ /* 0x000fc80000000f00 */
[----:B0-----:R-:W-:Y:S02]  /*1b1f0*/  LEA R3, R3, R2, 0x18 ;  /* 0x0000000203037211 */ /* 0x001fe400078ec0ff */
[----:B------:R-:W-:Y:S02]  /*1b200*/  SHF.L.U32 R2, R0, 0x1f, RZ ;  /* 0x0000001f00027819 */ /* 0x000fe400000006ff */
[----:B------:R-:W-:-:S05]  /*1b210*/  IADD3 R3, R3, 0x10, RZ ;  /* 0x0000001003037810 */ /* 0x000fca0007ffe0ff */
[C---:B------:R-:W-:Y:S02]  /*1b220*/  IMAD R7, R6.reuse, 0x8, R3 ;  /* 0x0000000806077824 */ /* 0x040fe400078e0203 */
[----:B------:R-:W-:Y:S02]  /*1b230*/  VIADD R6, R6, 0x1 ;  /* 0x0000000106067836 */ /* 0x000fe40000000000 */
[----:B------:R-:W0:Y:S03]  /*1b240*/  SYNCS.PHASECHK.TRANS64.TRYWAIT P0, [R7+URZ], R2 ;  /* 0x00000002070075a7 */ /* 0x000e26000800017f */
[----:B------:R-:W-:-:S04]  /*1b250*/  ISETP.NE.AND P1, PT, R6, 0x2, PT ;  /* 0x000000020600780c */ /* 0x000fc80003f25270 */
[----:B------:R-:W-:Y:S02]  /*1b260*/  SEL R5, RZ, 0x1, P1 ;  /* 0x00000001ff057807 */ /* 0x000fe40000800000 */
[----:B------:R-:W-:Y:S02]  /*1b270*/  SEL R6, R6, RZ, P1 ;  /* 0x000000ff06067207 */ /* 0x000fe40000800000 */
[----:B------:R-:W-:Y:S01]  /*1b280*/  LOP3.LUT R0, R0, R5, RZ, 0x3c, !PT ;  /* 0x0000000500007212 */ /* 0x000fe200078e3cff */
[----:B0-----:R-:W-:Y:S06]  /*1b290*/  @!P0 BRA `(.L_x_500) ;  /* 0x0000000000a08947 */ /* 0x001fec0003800000 */
.L_x_509:
[----:B------:R-:W-:Y:S01]  /*1b2a0*/  IMAD R3, R6, 0x8, R3 ;  /* 0x0000000806037824 */ /* 0x000fe200078e0203 */
[----:B------:R-:W-:-:S07]  /*1b2b0*/  SHF.L.U32 R0, R0, 0x1f, RZ ;  /* 0x0000001f00007819 */ /* 0x000fce00000006ff */
.L_x_501:
[----:B-1----:R1:W2:Y:S02]  /*1b2c0*/  SYNCS.PHASECHK.TRANS64.TRYWAIT P0, [R3+URZ], R0 ;  /* 0x00000000030075a7 */ /* 0x0022a4000800017f */
[----:B--2---:R-:W-:Y:S05]  /*1b2d0*/  @!P0 NANOSLEEP.SYNCS 0x989680 ;  /* 0x009896800000895d */ /* 0x004fea0003900000 */
[----:B------:R-:W2:Y:S02]  /*1b2e0*/  @!P0 SYNCS.PHASECHK.TRANS64 P0, [R3+URZ], R0 ;  /* 0x00000000030085a7 */ /* 0x000ea4000800007f */
[----:B--2---:R-:W-:Y:S05]  /*1b2f0*/  @!P0 BRA `(.L_x_501) ;  /* 0xfffffffc00f08947 */ /* 0x004fea000383ffff */
.L_x_498:
[----:B------:R-:W-:Y:S05]  /*1b300*/  BSYNC B0 ;  /* 0x0000000000007941 */ /* 0x000fea0003800000 */
.L_x_497:
[----:B------:R-:W-:Y:S05]  /*1b310*/  EXIT ;  /* 0x000000000000794d */ /* 0x000fea0003800000 */
.L_x_21:
[----:B-1----:R1:W2:Y:S02]  /*1b320*/  SYNCS.PHASECHK.TRANS64.TRYWAIT P1, [R3+URZ], R0 ;  /* 0x00000000030075a7 */ /* 0x0022a4000802017f */
[----:B--2---:R-:W-:Y:S05]  /*1b330*/  @!P1 NANOSLEEP.SYNCS 0x989680 ;  /* 0x009896800000995d */ /* 0x004fea0003900000 */
[----:B------:R-:W2:Y:S02]  /*1b340*/  @!P1 SYNCS.PHASECHK.TRANS64 P1, [R3+URZ], R0 ;  /* 0x00000000030095a7 */ /* 0x000ea4000802007f */
[----:B--2---:R-:W-:Y:S05]  /*1b350*/  @!P1 BRA `(.L_x_21) ;  /* 0xfffffffc00f09947 */ /* 0x004fea000383ffff */
[----:B------:R-:W-:Y:S05]  /*1b360*/  BRA `(.L_x_20) ;  /* 0xfffffe6000807947 */ /* 0x000fea000383ffff */
.L_x_26:
[----:B--2---:R-:W-:-:S04]  /*1b370*/  MOV R7, UR6 ;  /* 0x0000000600077c02 */ /* 0x004fc80008000f00 */
[----:B------:R2:W3:Y:S03]  /*1b380*/  SYNCS.PHASECHK.TRANS64.TRYWAIT P1, [R7+URZ], R5 ;  /* 0x00000005070075a7 */ /* 0x0004e6000802017f */
[----:B---3--:R-:W-:Y:S05]  /*1b390*/  @!P1 NANOSLEEP.SYNCS 0x989680 ;  /* 0x009896800000995d */ /* 0x008fea0003900000 */
[----:B------:R-:W3:Y:S02]  /*1b3a0*/  @!P1 SYNCS.PHASECHK.TRANS64 P1, [R7+URZ], R5 ;  /* 0x00000005070095a7 */ /* 0x000ee4000802007f */
[----:B---3--:R-:W-:Y:S05]  /*1b3b0*/  @!P1 BRA `(.L_x_26) ;  /* 0xfffffffc00ec9947 */ /* 0x008fea000383ffff */
[----:B------:R-:W-:Y:S05]  /*1b3c0*/  BRA `(.L_x_25) ;  /* 0xfffffeac00a87947 */ /* 0x000fea000383ffff */
.L_x_485:
[----:B------:R-:W-:Y:S01]  /*1b3d0*/  BSSY B1, `(.L_x_502) ;  /* 0x0000006000017945 */ /* 0x000fe20003800000 */
[----:B------:R-:W-:-:S07]  /*1b3e0*/  IMAD.MOV.U32 R15, RZ, RZ, -0x1 ;  /* 0xffffffffff0f7424 */ /* 0x000fce00078e00ff */
[----:B------:R-:W-:Y:S05]  /*1b3f0*/  WARPSYNC.COLLECTIVE R15, `(.L_x_503) ;  /* 0x000000000f0c7348 */ /* 0x000fea0003c00000 */
[----:B------:R-:W-:Y:S02]  /*1b400*/  ELECT P6, UR62, PT ;  /* 0x00000000003e782f */ /* 0x000fe400038c0000 */
[----:B------:R-:W-:Y:S01]  /*1b410*/  MOV R14, UR62 ;  /* 0x0000003e000e7c02 */ /* 0x000fe20008000f00 */
[----:B------:R-:W-:Y:S10]  /*1b420*/  ENDCOLLECTIVE ;  /* 0x000000000000791b */ /* 0x000ff40003800000 */
.L_x_503:
[----:B------:R-:W-:Y:S05]  /*1b430*/  BSYNC B1 ;  /* 0x0000000000017941 */ /* 0x000fea0003800000 */
.L_x_502:
[----:B------:R-:W-:Y:S05]  /*1b440*/  BRA `(.L_x_504) ;  /* 0xfffffff0002c7947 */ /* 0x000fea000383ffff */
.L_x_488:
[----:B0-----:R0:W2:Y:S02]  /*1b450*/  SYNCS.PHASECHK.TRANS64.TRYWAIT P0, [R15+URZ+0x10], R4 ;  /* 0x000010040f0075a7 */ /* 0x0010a4000800017f */
[----:B--2---:R-:W-:Y:S05]  /*1b460*/  @!P0 NANOSLEEP.SYNCS 0x989680 ;  /* 0x009896800000895d */ /* 0x004fea0003900000 */
[----:B------:R-:W2:Y:S02]  /*1b470*/  @!P0 SYNCS.PHASECHK.TRANS64 P0, [R15+URZ+0x10], R4 ;  /* 0x000010040f0085a7 */ /* 0x000ea4000800007f */
[----:B--2---:R-:W-:Y:S05]  /*1b480*/  @!P0 BRA `(.L_x_488) ;  /* 0xfffffffc00f08947 */ /* 0x004fea000383ffff */
[----:B------:R-:W-:Y:S05]  /*1b490*/  BRA `(.L_x_505) ;  /* 0xfffffff0006c7947 */ /* 0x000fea000383ffff */
.L_x_496:
[----:B------:R-:W-:Y:S01]  /*1b4a0*/  BSSY B0, `(.L_x_506) ;  /* 0x0000006000007945 */ /* 0x000fe20003800000 */
[----:B------:R-:W-:-:S07]  /*1b4b0*/  IMAD.MOV.U32 R15, RZ, RZ, -0x1 ;  /* 0xffffffffff0f7424 */ /* 0x000fce00078e00ff */
[----:B------:R-:W-:Y:S05]  /*1b4c0*/  WARPSYNC.COLLECTIVE R15, `(.L_x_507) ;  /* 0x000000000f0c7348 */ /* 0x000fea0003c00000 */
[----:B------:R-:W-:Y:S02]  /*1b4d0*/  ELECT P6, UR62, PT ;  /* 0x00000000003e782f */ /* 0x000fe400038c0000 */
[----:B------:R-:W-:Y:S01]  /*1b4e0*/  MOV R14, UR62 ;  /* 0x0000003e000e7c02 */ /* 0x000fe20008000f00 */
[----:B------:R-:W-:Y:S10]  /*1b4f0*/  ENDCOLLECTIVE ;  /* 0x000000000000791b */ /* 0x000ff40003800000 */
.L_x_507:
[----:B------:R-:W-:Y:S05]  /*1b500*/  BSYNC B0 ;  /* 0x0000000000007941 */ /* 0x000fea0003800000 */
.L_x_506:
[----:B------:R-:W-:Y:S05]  /*1b510*/  BRA `(.L_x_508) ;  /* 0xfffffffc00107947 */ /* 0x000fea000383ffff */
.L_x_500:
[----:B0-----:R0:W1:Y:S02]  /*1b520*/  SYNCS.PHASECHK.TRANS64.TRYWAIT P0, [R7+URZ], R2 ;  /* 0x00000002070075a7 */ /* 0x001064000800017f */
[----:B-1----:R-:W-:Y:S05]  /*1b530*/  @!P0 NANOSLEEP.SYNCS 0x989680 ;  /* 0x009896800000895d */ /* 0x002fea0003900000 */
[----:B------:R-:W1:Y:S02]  /*1b540*/  @!P0 SYNCS.PHASECHK.TRANS64 P0, [R7+URZ], R2 ;  /* 0x00000002070085a7 */ /* 0x000e64000800007f */
[----:B-1----:R-:W-:Y:S05]  /*1b550*/  @!P0 BRA `(.L_x_500) ;  /* 0xfffffffc00f08947 */ /* 0x002fea000383ffff */
[----:B------:R-:W-:Y:S05]  /*1b560*/  BRA `(.L_x_509) ;  /* 0xfffffffc004c7947 */ /* 0x000fea000383ffff */
.L_x_510:
[----:B------:R-:W-:-:S00]  /*1b570*/  BRA `(.L_x_510) ;  /* 0xfffffffc00fc7947 */ /* 0x000fc0000383ffff */
[----:B------:R-:W-:-:S00]  /*1b580*/  NOP ;  /* 0x0000000000007918 */ /* 0x000fc00000000000 */
[----:B------:R-:W-:-:S00]  /*1b590*/  NOP ;  /* 0x0000000000007918 */ /* 0x000fc00000000000 */
[----:B------:R-:W-:-:S00]  /*1b5a0*/  NOP ;  /* 0x0000000000007918 */ /* 0x000fc00000000000 */
[----:B------:R-:W-:-:S00]  /*1b5b0*/  NOP ;  /* 0x0000000000007918 */ /* 0x000fc00000000000 */
[----:B------:R-:W-:-:S00]  /*1b5c0*/  NOP ;  /* 0x0000000000007918 */ /* 0x000fc00000000000 */
[----:B------:R-:W-:-:S00]  /*1b5d0*/  NOP ;  /* 0x0000000000007918 */ /* 0x000fc00000000000 */
[----:B------:R-:W-:-:S00]  /*1b5e0*/  NOP ;  /* 0x0000000000007918 */ /* 0x000fc00000000000 */
[----:B------:R-:W-:-:S00]  /*1b5f0*/  NOP ;  /* 0x0000000000007918 */ /* 0x000fc00000000000 */
.L_x_511:


//--------------------- .nv.global.init           --------------------------
	.section	.nv.global.init,"aw",@progbits
.nv.global.init:
	.type		$str$22,@object
	.size		$str$22,($str$23 - $str$22)
$str$22:
        /*0000*/ 	.byte	0x6b, 0x5f, 0x74, 0x69, 0x6c, 0x65, 0x5f, 0x63, 0x6f, 0x75, 0x6e, 0x74, 0x20, 0x3e, 0x3d, 0x20
        /*0010*/ 	.byte	0x31, 0x00
	.type		$str$23,@object
	.size		$str$23,(__unnamed_1 - $str$23)
$str$23:
        /*0012*/ 	.byte	0x2f, 0x74, 0x6d, 0x70, 0x2f, 0x63, 0x75, 0x74, 0x6c, 0x61, 0x73, 0x73, 0x5f, 0x73, 0x77, 0x65
        /*0022*/ 	.byte	0x65, 0x70, 0x5f, 0x73, 0x72, 0x63, 0x2f, 0x69, 0x6e, 0x63, 0x6c, 0x75, 0x64, 0x65, 0x2f, 0x63
        /*0032*/ 	.byte	0x75, 0x74, 0x6c, 0x61, 0x73, 0x73, 0x2f, 0x67, 0x65, 0x6d, 0x6d, 0x2f, 0x63, 0x6f, 0x6c, 0x6c
        /*0042*/ 	.byte	0x65, 0x63, 0x74, 0x69, 0x76, 0x65, 0x2f, 0x73, 0x6d, 0x39, 0x30, 0x5f, 0x6d, 0x6d, 0x61, 0x5f
        /*0052*/ 	.byte	0x74, 0x6d, 0x61, 0x5f, 0x67, 0x6d, 0x6d, 0x61, 0x5f, 0x73, 0x73, 0x5f, 0x77, 0x61, 0x72, 0x70
        /*0062*/ 	.byte	0x73, 0x70, 0x65, 0x63, 0x69, 0x61, 0x6c, 0x69, 0x7a, 0x65, 0x64, 0x2e, 0x68, 0x70, 0x70, 0x00
	.type		__unnamed_1,@object
	.size		__unnamed_1,(.L_0 - __unnamed_1)
__unnamed_1:
        /* <DEDUP_REMOVED lines=181> */
        /*0bc2*/ 	.byte	0x6e, 0x74, 0x69, 0x74, 0x79, 0x5d, 0x00
.L_0:


//--------------------- .nv.shared._ZN7cutlass13device_kernelINS_4gemm6kernel13GemmUniversalIN4cute5tupleIJiiiiEEENS1_10collective13CollectiveMmaINS1_34MainloopSm90TmaGmmaWarpSpecializedILi2ENS5_IJNS4_1CILi2EEENSA_ILi1EEESC_EEENS1_35KernelTmaWarpSpecializedCooperativeEEENS5_IJNSA_ILi192EEENSA_ILi224EEENSA_ILi128EEEEEENS_6half_tENS5_IJlSC_lEEESK_SL_NS4_8TiledMMAINS4_8MMA_AtomIJNS4_4SM904GMMA25MMA_64x32x16_F32F16F16_SSILNSP_5MajorE0ELSR_0ELNSP_7ScaleInE1ELSS_1EEEEEENS4_6LayoutISD_NS5_IJSC_NSA_ILi0EEESW_EEEEENS5_IJNS4_10UnderscoreESZ_SZ_EEEEENS4_13SM90_TMA_LOADENS4_14ComposedLayoutINS4_7SwizzleILi3ELi4ELi3EEENS4_18smem_ptr_flag_bitsILi16EEENSV_INS5_IJNSA_ILi8EEENSA_ILi64EEEEEENS5_IJS19_SC_EEEEEEEvNS4_8identityENS4_23SM90_TMA_LOAD_MULTICASTES1D_vS1E_EENS_8epilogue10collective6detail29Sm90TmaWarpSpecializedAdapterINS1I_15DefaultEpilogueISK_SL_SL_NS1H_6thread17LinearCombinationISK_Li1EffLNS1M_9ScaleType4KindE0ELNS_15FloatRoundStyleE2ESK_EENS1_15EpilogueDefaultEEEEEvvEEEEvNT_6ParamsE --------------------------
	.section	.nv.shared._ZN7cutlass13device_kernelINS_4gemm6kernel13GemmUniversalIN4cute5tupleIJiiiiEEENS1_10collective13CollectiveMmaINS1_34MainloopSm90TmaGmmaWarpSpecializedILi2ENS5_IJNS4_1CILi2EEENSA_ILi1EEESC_EEENS1_35KernelTmaWarpSpecializedCooperativeEEENS5_IJNSA_ILi192EEENSA_ILi224EEENSA_ILi128EEEEEENS_6half_tENS5_IJlSC_lEEESK_SL_NS4_8TiledMMAINS4_8MMA_AtomIJNS4_4SM904GMMA25MMA_64x32x16_F32F16F16_SSILNSP_5MajorE0ELSR_0ELNSP_7ScaleInE1ELSS_1EEEEEENS4_6LayoutISD_NS5_IJSC_NSA_ILi0EEESW_EEEEENS5_IJNS4_10UnderscoreESZ_SZ_EEEEENS4_13SM90_TMA_LOADENS4_14ComposedLayoutINS4_7SwizzleILi3ELi4ELi3EEENS4_18smem_ptr_flag_bitsILi16EEENSV_INS5_IJNSA_ILi8EEENSA_ILi64EEEEEENS5_IJS19_SC_EEEEEEEvNS4_8identityENS4_23SM90_TMA_LOAD_MULTICASTES1D_vS1E_EENS_8epilogue10collective6detail29Sm90TmaWarpSpecializedAdapterINS1I_15DefaultEpilogueISK_SL_SL_NS1H_6thread17LinearCombinationISK_Li1EffLNS1M_9ScaleType4KindE0ELNS_15FloatRoundStyleE2ESK_EENS1_15EpilogueDefaultEEEEEvvEEEEvNT_6ParamsE,"aw",@nobits
	.sectionflags	@""
	.align	16
	.zero		1024


//--------------------- .nv.shared.reserved.0     --------------------------
	.section	.nv.shared.reserved.0,"aw",@nobits
	.weak		__nv_reservedSMEM_offset_0_alias
	.size		__nv_reservedSMEM_offset_0_alias, 0, 0
	.other		__nv_reservedSMEM_offset_0_alias,@"STO_CUDA_RESERVED_SHARED STV_DEFAULT"
__nv_reservedSMEM_offset_0_alias:
	.zero		0


//--------------------- .nv.global                --------------------------
	.section	.nv.global,"aw",@nobits
.nv.global:
	.type		_ZN40_INTERNAL_fb7ed582_4_k_cu_e6870065_144734cute1_E,@object
	.size		_ZN40_INTERNAL_fb7ed582_4_k_cu_e6870065_144734cute1_E,(_ZN40_INTERNAL_fb7ed582_4_k_cu_e6870065_144734cuda3std3__45__cpo6cbeginE - _ZN40_INTERNAL_fb7ed582_4_k_cu_e6870065_144734cute1_E)
_ZN40_INTERNAL_fb7ed582_4_k_cu_e6870065_144734cute1_E:
	.zero		1
	.type		_ZN40_INTERNAL_fb7ed582_4_k_cu_e6870065_144734cuda3std3__45__cpo6cbeginE,@object
	.size		_ZN40_INTERNAL_fb7ed582_4_k_cu_e6870065_144734cuda3std3__45__cpo6cbeginE,(_ZN40_INTERNAL_fb7ed582_4_k_cu_e6870065_144734cuda3std3__48in_placeE - _ZN40_INTERNAL_fb7ed582_4_k_cu_e6870065_144734cuda3std3__45__cpo6cbeginE)
_ZN40_INTERNAL_fb7ed582_4_k_cu_e6870065_144734cuda3std3__45__cpo6cbeginE:
	.zero		1
	.type		_ZN40_INTERNAL_fb7ed582_4_k_cu_e6870065_144734cuda3std3__48in_placeE,@object
	.size		_ZN40_INTERNAL_fb7ed582_4_k_cu_e6870065_144734cuda3std3__48in_placeE,(_ZN40_INTERNAL_fb7ed582_4_k_cu_e6870065_144734cuda3std6ranges3__45__cpo9iter_moveE - _ZN40_INTERNAL_fb7ed582_4_k_cu_e6870065_144734cuda3std3__48in_placeE)
_ZN40_INTERNAL_fb7ed582_4_k_cu_e6870065_144734cuda3std3__48in_placeE:
	.zero		1
	.type		_ZN40_INTERNAL_fb7ed582_4_k_cu_e6870065_144734cuda3std6ranges3__45__cpo9iter_moveE,@object
	.size		_ZN40_INTERNAL_fb7ed582_4_k_cu_e6870065_144734cuda3std6ranges3__45__cpo9iter_moveE,(_ZN40_INTERNAL_fb7ed582_4_k_cu_e6870065_144734cuda3std3__45__cpo5beginE - _ZN40_INTERNAL_fb7ed582_4_k_cu_e6870065_144734cuda3std6ranges3__45__cpo9iter_moveE)
_ZN40_INTERNAL_fb7ed582_4_k_cu_e6870065_144734cuda3std6ranges3__45__cpo9iter_moveE:
	.zero		1
	.type		_ZN40_INTERNAL_fb7ed582_4_k_cu_e6870065_144734cuda3std3__45__cpo5beginE,@object
	.size		_ZN40_INTERNAL_fb7ed582_4_k_cu_e6870065_144734cuda3std3__45__cpo5beginE,(_ZN40_INTERNAL_fb7ed582_4_k_cu_e6870065_144734cuda3std3__442_GLOBAL__N__fb7ed582_4_k_cu_e6870065_144736ignoreE - _ZN40_INTERNAL_fb7ed582_4_k_cu_e6870065_144734cuda3std3__45__cpo5beginE)
_ZN40_INTERNAL_fb7ed582_4_k_cu_e6870065_144734cuda3std3__45__cpo5beginE:
	.zero		1
	.type		_ZN40_INTERNAL_fb7ed582_4_k_cu_e6870065_144734cuda3std3__442_GLOBAL__N__fb7ed582_4_k_cu_e6870065_144736ignoreE,@object
	.size		_ZN40_INTERNAL_fb7ed582_4_k_cu_e6870065_144734cuda3std3__442_GLOBAL__N__fb7ed582_4_k_cu_e6870065_144736ignoreE,(_ZN40_INTERNAL_fb7ed582_4_k_cu_e6870065_144734cute7productE - _ZN40_INTERNAL_fb7ed582_4_k_cu_e6870065_144734cuda3std3__442_GLOBAL__N__fb7ed582_4_k_cu_e6870065_144736ignoreE)
_ZN40_INTERNAL_fb7ed582_4_k_cu_e6870065_144734cuda3std3__442_GLOBAL__N__fb7ed582_4_k_cu_e6870065_144736ignoreE:
	.zero		1
	.type		_ZN40_INTERNAL_fb7ed582_4_k_cu_e6870065_144734cute7productE,@object
	.size		_ZN40_INTERNAL_fb7ed582_4_k_cu_e6870065_144734cute7productE,(_ZN40_INTERNAL_fb7ed582_4_k_cu_e6870065_144734cuda3std3__45__cpo3endE - _ZN40_INTERNAL_fb7ed582_4_k_cu_e6870065_144734cute7productE)
_ZN40_INTERNAL_fb7ed582_4_k_cu_e6870065_144734cute7productE:
	.zero		1
	.type		_ZN40_INTERNAL_fb7ed582_4_k_cu_e6870065_144734cuda3std3__45__cpo3endE,@object
	.size		_ZN40_INTERNAL_fb7ed582_4_k_cu_e6870065_144734cuda3std3__45__cpo3endE,(_ZN40_INTERNAL_fb7ed582_4_k_cu_e6870065_144734cuda3std3__419piecewise_constructE - _ZN40_INTERNAL_fb7ed582_4_k_cu_e6870065_144734cuda3std3__45__cpo3endE)
_ZN40_INTERNAL_fb7ed582_4_k_cu_e6870065_144734cuda3std3__45__cpo3endE:
	.zero		1
	.type		_ZN40_INTERNAL_fb7ed582_4_k_cu_e6870065_144734cuda3std3__419piecewise_constructE,@object
	.size		_ZN40_INTERNAL_fb7ed582_4_k_cu_e6870065_144734cuda3std3__419piecewise_constructE,(_ZN40_INTERNAL_fb7ed582_4_k_cu_e6870065_144734cuda3std3__45__cpo4cendE - _ZN40_INTERNAL_fb7ed582_4_k_cu_e6870065_144734cuda3std3__419piecewise_constructE)
_ZN40_INTERNAL_fb7ed582_4_k_cu_e6870065_144734cuda3std3__419piecewise_constructE:
	.zero		1
	.type		_ZN40_INTERNAL_fb7ed582_4_k_cu_e6870065_144734cuda3std3__45__cpo4cendE,@object
	.size		_ZN40_INTERNAL_fb7ed582_4_k_cu_e6870065_144734cuda3std3__45__cpo4cendE,(_ZN40_INTERNAL_fb7ed582_4_k_cu_e6870065_144734cuda3std6ranges3__45__cpo4swapE - _ZN40_INTERNAL_fb7ed582_4_k_cu_e6870065_144734cuda3std3__45__cpo4cendE)
_ZN40_INTERNAL_fb7ed582_4_k_cu_e6870065_144734cuda3std3__45__cpo4cendE:
	.zero		1
	.type		_ZN40_INTERNAL_fb7ed582_4_k_cu_e6870065_144734cuda3std6ranges3__45__cpo4swapE,@object
	.size		_ZN40_INTERNAL_fb7ed582_4_k_cu_e6870065_144734cuda3std6ranges3__45__cpo4swapE,(.L_8 - _ZN40_INTERNAL_fb7ed582_4_k_cu_e6870065_144734cuda3std6ranges3__45__cpo4swapE)
_ZN40_INTERNAL_fb7ed582_4_k_cu_e6870065_144734cuda3std6ranges3__45__cpo4swapE:
	.zero		1
.L_8:


//--------------------- .nv.constant0._ZN7cutlass13device_kernelINS_4gemm6kernel13GemmUniversalIN4cute5tupleIJiiiiEEENS1_10collective13CollectiveMmaINS1_34MainloopSm90TmaGmmaWarpSpecializedILi2ENS5_IJNS4_1CILi2EEENSA_ILi1EEESC_EEENS1_35KernelTmaWarpSpecializedCooperativeEEENS5_IJNSA_ILi192EEENSA_ILi224EEENSA_ILi128EEEEEENS_6half_tENS5_IJlSC_lEEESK_SL_NS4_8TiledMMAINS4_8MMA_AtomIJNS4_4SM904GMMA25MMA_64x32x16_F32F16F16_SSILNSP_5MajorE0ELSR_0ELNSP_7ScaleInE1ELSS_1EEEEEENS4_6LayoutISD_NS5_IJSC_NSA_ILi0EEESW_EEEEENS5_IJNS4_10UnderscoreESZ_SZ_EEEEENS4_13SM90_TMA_LOADENS4_14ComposedLayoutINS4_7SwizzleILi3ELi4ELi3EEENS4_18smem_ptr_flag_bitsILi16EEENSV_INS5_IJNSA_ILi8EEENSA_ILi64EEEEEENS5_IJS19_SC_EEEEEEEvNS4_8identityENS4_23SM90_TMA_LOAD_MULTICASTES1D_vS1E_EENS_8epilogue10collective6detail29Sm90TmaWarpSpecializedAdapterINS1I_15DefaultEpilogueISK_SL_SL_NS1H_6thread17LinearCombinationISK_Li1EffLNS1M_9ScaleType4KindE0ELNS_15FloatRoundStyleE2ESK_EENS1_15EpilogueDefaultEEEEEvvEEEEvNT_6ParamsE --------------------------
	.section	.nv.constant0._ZN7cutlass13device_kernelINS_4gemm6kernel13GemmUniversalIN4cute5tupleIJiiiiEEENS1_10collective13CollectiveMmaINS1_34MainloopSm90TmaGmmaWarpSpecializedILi2ENS5_IJNS4_1CILi2EEENSA_ILi1EEESC_EEENS1_35KernelTmaWarpSpecializedCooperativeEEENS5_IJNSA_ILi192EEENSA_ILi224EEENSA_ILi128EEEEEENS_6half_tENS5_IJlSC_lEEESK_SL_NS4_8TiledMMAINS4_8MMA_AtomIJNS4_4SM904GMMA25MMA_64x32x16_F32F16F16_SSILNSP_5MajorE0ELSR_0ELNSP_7ScaleInE1ELSS_1EEEEEENS4_6LayoutISD_NS5_IJSC_NSA_ILi0EEESW_EEEEENS5_IJNS4_10UnderscoreESZ_SZ_EEEEENS4_13SM90_TMA_LOADENS4_14ComposedLayoutINS4_7SwizzleILi3ELi4ELi3EEENS4_18smem_ptr_flag_bitsILi16EEENSV_INS5_IJNSA_ILi8EEENSA_ILi64EEEEEENS5_IJS19_SC_EEEEEEEvNS4_8identityENS4_23SM90_TMA_LOAD_MULTICASTES1D_vS1E_EENS_8epilogue10collective6detail29Sm90TmaWarpSpecializedAdapterINS1I_15DefaultEpilogueISK_SL_SL_NS1H_6thread17LinearCombinationISK_Li1EffLNS1M_9ScaleType4KindE0ELNS_15FloatRoundStyleE2ESK_EENS1_15EpilogueDefaultEEEEEvvEEEEvNT_6ParamsE,"a",@progbits
	.sectionflags	@""
	.align	4
.nv.constant0._ZN7cutlass13device_kernelINS_4gemm6kernel13GemmUniversalIN4cute5tupleIJiiiiEEENS1_10collective13CollectiveMmaINS1_34MainloopSm90TmaGmmaWarpSpecializedILi2ENS5_IJNS4_1CILi2EEENSA_ILi1EEESC_EEENS1_35KernelTmaWarpSpecializedCooperativeEEENS5_IJNSA_ILi192EEENSA_ILi224EEENSA_ILi128EEEEEENS_6half_tENS5_IJlSC_lEEESK_SL_NS4_8TiledMMAINS4_8MMA_AtomIJNS4_4SM904GMMA25MMA_64x32x16_F32F16F16_SSILNSP_5MajorE0ELSR_0ELNSP_7ScaleInE1ELSS_1EEEEEENS4_6LayoutISD_NS5_IJSC_NSA_ILi0EEESW_EEEEENS5_IJNS4_10UnderscoreESZ_SZ_EEEEENS4_13SM90_TMA_LOADENS4_14ComposedLayoutINS4_7SwizzleILi3ELi4ELi3EEENS4_18smem_ptr_flag_bitsILi16EEENSV_INS5_IJNSA_ILi8EEENSA_ILi64EEEEEENS5_IJS19_SC_EEEEEEEvNS4_8identityENS4_23SM90_TMA_LOAD_MULTICASTES1D_vS1E_EENS_8epilogue10collective6detail29Sm90TmaWarpSpecializedAdapterINS1I_15DefaultEpilogueISK_SL_SL_NS1H_6thread17LinearCombinationISK_Li1EffLNS1M_9ScaleType4KindE0ELNS_15FloatRoundStyleE2ESK_EENS1_15EpilogueDefaultEEEEEvvEEEEvNT_6ParamsE:
	.zero		1664


//--------------------- SYMBOLS --------------------------

	.type		.nv.reservedSmem.offset0,@object
	.size		.nv.reservedSmem.offset0,0x4
	.type		__assertfail,@function
